//
// Generated by NVIDIA NVVM Compiler
//
// Compiler Build ID: CL-36424714
// Cuda compilation tools, release 13.0, V13.0.88
// Based on NVVM 20.0.0
//

.version 9.0
.target sm_100
.address_size 64

	// .globl	_Z20d_boxfilter_x_globalPfS_iii
// _ZZ20tiledBoxFilterKernelPfS_iiiE4tile has been demoted

.visible .entry _Z20d_boxfilter_x_globalPfS_iii(
	.param .u64 .ptr .align 1 _Z20d_boxfilter_x_globalPfS_iii_param_0,
	.param .u64 .ptr .align 1 _Z20d_boxfilter_x_globalPfS_iii_param_1,
	.param .u32 _Z20d_boxfilter_x_globalPfS_iii_param_2,
	.param .u32 _Z20d_boxfilter_x_globalPfS_iii_param_3,
	.param .u32 _Z20d_boxfilter_x_globalPfS_iii_param_4
)
{
	.reg .pred 	%p<38>;
	.reg .b32 	%r<143>;
	.reg .b32 	%f<357>;
	.reg .b64 	%rd<114>;

	ld.param.u64 	%rd22, [_Z20d_boxfilter_x_globalPfS_iii_param_0];
	ld.param.u64 	%rd23, [_Z20d_boxfilter_x_globalPfS_iii_param_1];
	ld.param.u32 	%r75, [_Z20d_boxfilter_x_globalPfS_iii_param_2];
	ld.param.u32 	%r76, [_Z20d_boxfilter_x_globalPfS_iii_param_3];
	ld.param.u32 	%r77, [_Z20d_boxfilter_x_globalPfS_iii_param_4];
	mov.u32 	%r78, %ctaid.x;
	mov.u32 	%r79, %ntid.x;
	mov.u32 	%r80, %tid.x;
	mad.lo.s32 	%r1, %r78, %r79, %r80;
	setp.ge.s32 	%p1, %r1, %r76;
	@%p1 bra 	$L__BB0_52;
	cvta.to.global.u64 	%rd1, %rd22;
	cvta.to.global.u64 	%rd2, %rd23;
	mov.u32 	%r81, %ctaid.y;
	mad.lo.s32 	%r82, %r76, %r81, %r1;
	mul.lo.s32 	%r2, %r82, %r75;
	cvt.s64.s32 	%rd3, %r2;
	mul.wide.s32 	%rd24, %r2, 4;
	add.s64 	%rd4, %rd1, %rd24;
	shl.b32 	%r3, %r77, 1;
	or.b32  	%r4, %r3, 1;
	cvt.rn.f32.s32 	%f47, %r4;
	rcp.rn.f32 	%f1, %f47;
	ld.global.f32 	%f48, [%rd4];
	cvt.rn.f32.s32 	%f49, %r77;
	mul.f32 	%f336, %f48, %f49;
	setp.lt.s32 	%p2, %r77, 0;
	@%p2 bra 	$L__BB0_14;
	sub.s32 	%r5, %r4, %r77;
	and.b32  	%r6, %r5, 15;
	setp.lt.u32 	%p3, %r77, 15;
	mov.b32 	%r120, 0;
	@%p3 bra 	$L__BB0_5;
	and.b32  	%r120, %r5, -16;
	neg.s32 	%r118, %r120;
	add.s64 	%rd26, %rd24, %rd1;
	add.s64 	%rd109, %rd26, 32;
$L__BB0_4:
	.pragma "nounroll";
	ld.global.f32 	%f51, [%rd109+-32];
	add.f32 	%f52, %f336, %f51;
	ld.global.f32 	%f53, [%rd109+-28];
	add.f32 	%f54, %f52, %f53;
	ld.global.f32 	%f55, [%rd109+-24];
	add.f32 	%f56, %f54, %f55;
	ld.global.f32 	%f57, [%rd109+-20];
	add.f32 	%f58, %f56, %f57;
	ld.global.f32 	%f59, [%rd109+-16];
	add.f32 	%f60, %f58, %f59;
	ld.global.f32 	%f61, [%rd109+-12];
	add.f32 	%f62, %f60, %f61;
	ld.global.f32 	%f63, [%rd109+-8];
	add.f32 	%f64, %f62, %f63;
	ld.global.f32 	%f65, [%rd109+-4];
	add.f32 	%f66, %f64, %f65;
	ld.global.f32 	%f67, [%rd109];
	add.f32 	%f68, %f66, %f67;
	ld.global.f32 	%f69, [%rd109+4];
	add.f32 	%f70, %f68, %f69;
	ld.global.f32 	%f71, [%rd109+8];
	add.f32 	%f72, %f70, %f71;
	ld.global.f32 	%f73, [%rd109+12];
	add.f32 	%f74, %f72, %f73;
	ld.global.f32 	%f75, [%rd109+16];
	add.f32 	%f76, %f74, %f75;
	ld.global.f32 	%f77, [%rd109+20];
	add.f32 	%f78, %f76, %f77;
	ld.global.f32 	%f79, [%rd109+24];
	add.f32 	%f80, %f78, %f79;
	ld.global.f32 	%f81, [%rd109+28];
	add.f32 	%f336, %f80, %f81;
	add.s32 	%r118, %r118, 16;
	add.s64 	%rd109, %rd109, 64;
	setp.ne.s32 	%p4, %r118, 0;
	@%p4 bra 	$L__BB0_4;
$L__BB0_5:
	setp.eq.s32 	%p5, %r6, 0;
	@%p5 bra 	$L__BB0_14;
	and.b32  	%r12, %r5, 7;
	setp.lt.u32 	%p6, %r6, 8;
	@%p6 bra 	$L__BB0_8;
	mul.wide.u32 	%rd27, %r120, 4;
	add.s64 	%rd28, %rd4, %rd27;
	ld.global.f32 	%f83, [%rd28];
	add.f32 	%f84, %f336, %f83;
	ld.global.f32 	%f85, [%rd28+4];
	add.f32 	%f86, %f84, %f85;
	ld.global.f32 	%f87, [%rd28+8];
	add.f32 	%f88, %f86, %f87;
	ld.global.f32 	%f89, [%rd28+12];
	add.f32 	%f90, %f88, %f89;
	ld.global.f32 	%f91, [%rd28+16];
	add.f32 	%f92, %f90, %f91;
	ld.global.f32 	%f93, [%rd28+20];
	add.f32 	%f94, %f92, %f93;
	ld.global.f32 	%f95, [%rd28+24];
	add.f32 	%f96, %f94, %f95;
	ld.global.f32 	%f97, [%rd28+28];
	add.f32 	%f336, %f96, %f97;
	add.s32 	%r120, %r120, 8;
$L__BB0_8:
	setp.eq.s32 	%p7, %r12, 0;
	@%p7 bra 	$L__BB0_14;
	and.b32  	%r15, %r5, 3;
	setp.lt.u32 	%p8, %r12, 4;
	@%p8 bra 	$L__BB0_11;
	mul.wide.u32 	%rd29, %r120, 4;
	add.s64 	%rd30, %rd4, %rd29;
	ld.global.f32 	%f99, [%rd30];
	add.f32 	%f100, %f336, %f99;
	ld.global.f32 	%f101, [%rd30+4];
	add.f32 	%f102, %f100, %f101;
	ld.global.f32 	%f103, [%rd30+8];
	add.f32 	%f104, %f102, %f103;
	ld.global.f32 	%f105, [%rd30+12];
	add.f32 	%f336, %f104, %f105;
	add.s32 	%r120, %r120, 4;
$L__BB0_11:
	setp.eq.s32 	%p9, %r15, 0;
	@%p9 bra 	$L__BB0_14;
	mul.wide.u32 	%rd32, %r120, 4;
	add.s64 	%rd33, %rd24, %rd32;
	add.s64 	%rd110, %rd1, %rd33;
	neg.s32 	%r122, %r15;
$L__BB0_13:
	.pragma "nounroll";
	ld.global.f32 	%f106, [%rd110];
	add.f32 	%f336, %f336, %f106;
	add.s64 	%rd110, %rd110, 4;
	add.s32 	%r122, %r122, 1;
	setp.ne.s32 	%p10, %r122, 0;
	@%p10 bra 	$L__BB0_13;
$L__BB0_14:
	shl.b64 	%rd34, %rd3, 2;
	add.s64 	%rd11, %rd2, %rd34;
	mul.f32 	%f107, %f1, %f336;
	st.global.f32 	[%rd11], %f107;
	setp.lt.s32 	%p11, %r77, 1;
	@%p11 bra 	$L__BB0_27;
	add.s32 	%r85, %r77, -1;
	and.b32  	%r21, %r77, 7;
	setp.lt.u32 	%p12, %r85, 7;
	mov.b32 	%r124, 1;
	@%p12 bra 	$L__BB0_19;
	and.b32  	%r87, %r77, 2147483640;
	neg.s32 	%r127, %r87;
	add.s32 	%r88, %r77, 1;
	mul.wide.u32 	%rd36, %r88, 4;
	add.s64 	%rd37, %rd24, %rd36;
	add.s64 	%rd113, %rd1, %rd37;
	add.s64 	%rd38, %rd24, %rd2;
	add.s64 	%rd112, %rd38, 16;
	mul.wide.u32 	%rd39, %r77, 4;
	add.s64 	%rd40, %rd24, %rd39;
	add.s64 	%rd41, %rd40, %rd1;
	add.s64 	%rd111, %rd41, 16;
	mov.b32 	%r126, 0;
$L__BB0_17:
	.pragma "nounroll";
	ld.global.f32 	%f109, [%rd113];
	add.f32 	%f110, %f336, %f109;
	ld.global.f32 	%f111, [%rd4];
	sub.f32 	%f112, %f110, %f111;
	mul.f32 	%f113, %f1, %f112;
	st.global.f32 	[%rd112+-12], %f113;
	ld.global.f32 	%f114, [%rd111+-8];
	add.f32 	%f115, %f112, %f114;
	ld.global.f32 	%f116, [%rd4];
	sub.f32 	%f117, %f115, %f116;
	mul.f32 	%f118, %f1, %f117;
	st.global.f32 	[%rd112+-8], %f118;
	ld.global.f32 	%f119, [%rd111+-4];
	add.f32 	%f120, %f117, %f119;
	ld.global.f32 	%f121, [%rd4];
	sub.f32 	%f122, %f120, %f121;
	mul.f32 	%f123, %f1, %f122;
	st.global.f32 	[%rd112+-4], %f123;
	ld.global.f32 	%f124, [%rd111];
	add.f32 	%f125, %f122, %f124;
	ld.global.f32 	%f126, [%rd4];
	sub.f32 	%f127, %f125, %f126;
	mul.f32 	%f128, %f1, %f127;
	st.global.f32 	[%rd112], %f128;
	ld.global.f32 	%f129, [%rd111+4];
	add.f32 	%f130, %f127, %f129;
	ld.global.f32 	%f131, [%rd4];
	sub.f32 	%f132, %f130, %f131;
	mul.f32 	%f133, %f1, %f132;
	st.global.f32 	[%rd112+4], %f133;
	ld.global.f32 	%f134, [%rd111+8];
	add.f32 	%f135, %f132, %f134;
	ld.global.f32 	%f136, [%rd4];
	sub.f32 	%f137, %f135, %f136;
	mul.f32 	%f138, %f1, %f137;
	st.global.f32 	[%rd112+8], %f138;
	ld.global.f32 	%f139, [%rd111+12];
	add.f32 	%f140, %f137, %f139;
	ld.global.f32 	%f141, [%rd4];
	sub.f32 	%f142, %f140, %f141;
	mul.f32 	%f143, %f1, %f142;
	st.global.f32 	[%rd112+12], %f143;
	ld.global.f32 	%f144, [%rd111+16];
	add.f32 	%f145, %f142, %f144;
	ld.global.f32 	%f146, [%rd4];
	sub.f32 	%f336, %f145, %f146;
	mul.f32 	%f147, %f1, %f336;
	st.global.f32 	[%rd112+16], %f147;
	add.s32 	%r127, %r127, 8;
	add.s32 	%r126, %r126, 8;
	add.s64 	%rd113, %rd113, 32;
	add.s64 	%rd112, %rd112, 32;
	add.s64 	%rd111, %rd111, 32;
	setp.eq.s32 	%p13, %r127, 0;
	@%p13 bra 	$L__BB0_18;
	bra.uni 	$L__BB0_17;
$L__BB0_18:
	add.s32 	%r124, %r126, 1;
$L__BB0_19:
	setp.eq.s32 	%p14, %r21, 0;
	@%p14 bra 	$L__BB0_27;
	and.b32  	%r25, %r77, 3;
	setp.lt.u32 	%p15, %r21, 4;
	@%p15 bra 	$L__BB0_22;
	add.s32 	%r89, %r124, %r77;
	mul.wide.u32 	%rd42, %r89, 4;
	add.s64 	%rd43, %rd4, %rd42;
	ld.global.f32 	%f149, [%rd43];
	add.f32 	%f150, %f336, %f149;
	ld.global.f32 	%f151, [%rd4];
	sub.f32 	%f152, %f150, %f151;
	mul.f32 	%f153, %f1, %f152;
	cvt.u64.u32 	%rd44, %r124;
	mul.wide.u32 	%rd45, %r124, 4;
	add.s64 	%rd46, %rd11, %rd45;
	st.global.f32 	[%rd46], %f153;
	cvt.u64.u32 	%rd47, %r77;
	add.s64 	%rd48, %rd44, %rd47;
	shl.b64 	%rd49, %rd48, 2;
	add.s64 	%rd50, %rd4, %rd49;
	ld.global.f32 	%f154, [%rd50+4];
	add.f32 	%f155, %f152, %f154;
	ld.global.f32 	%f156, [%rd4];
	sub.f32 	%f157, %f155, %f156;
	mul.f32 	%f158, %f1, %f157;
	st.global.f32 	[%rd46+4], %f158;
	ld.global.f32 	%f159, [%rd50+8];
	add.f32 	%f160, %f157, %f159;
	ld.global.f32 	%f161, [%rd4];
	sub.f32 	%f162, %f160, %f161;
	mul.f32 	%f163, %f1, %f162;
	st.global.f32 	[%rd46+8], %f163;
	ld.global.f32 	%f164, [%rd50+12];
	add.f32 	%f165, %f162, %f164;
	ld.global.f32 	%f166, [%rd4];
	sub.f32 	%f336, %f165, %f166;
	mul.f32 	%f167, %f1, %f336;
	st.global.f32 	[%rd46+12], %f167;
	add.s32 	%r124, %r124, 4;
$L__BB0_22:
	setp.eq.s32 	%p16, %r25, 0;
	@%p16 bra 	$L__BB0_27;
	setp.eq.s32 	%p17, %r25, 1;
	@%p17 bra 	$L__BB0_25;
	add.s32 	%r90, %r124, %r77;
	mul.wide.u32 	%rd51, %r90, 4;
	add.s64 	%rd52, %rd4, %rd51;
	ld.global.f32 	%f169, [%rd52];
	add.f32 	%f170, %f336, %f169;
	ld.global.f32 	%f171, [%rd4];
	sub.f32 	%f172, %f170, %f171;
	mul.f32 	%f173, %f1, %f172;
	cvt.u64.u32 	%rd53, %r124;
	mul.wide.u32 	%rd54, %r124, 4;
	add.s64 	%rd55, %rd11, %rd54;
	st.global.f32 	[%rd55], %f173;
	cvt.u64.u32 	%rd56, %r77;
	add.s64 	%rd57, %rd53, %rd56;
	shl.b64 	%rd58, %rd57, 2;
	add.s64 	%rd59, %rd4, %rd58;
	ld.global.f32 	%f174, [%rd59+4];
	add.f32 	%f175, %f172, %f174;
	ld.global.f32 	%f176, [%rd4];
	sub.f32 	%f336, %f175, %f176;
	mul.f32 	%f177, %f1, %f336;
	st.global.f32 	[%rd55+4], %f177;
	add.s32 	%r124, %r124, 2;
$L__BB0_25:
	and.b32  	%r91, %r77, 1;
	setp.eq.b32 	%p18, %r91, 1;
	not.pred 	%p19, %p18;
	@%p19 bra 	$L__BB0_27;
	add.s32 	%r92, %r124, %r77;
	mul.wide.u32 	%rd60, %r92, 4;
	add.s64 	%rd61, %rd4, %rd60;
	ld.global.f32 	%f178, [%rd61];
	add.f32 	%f179, %f336, %f178;
	ld.global.f32 	%f180, [%rd4];
	sub.f32 	%f336, %f179, %f180;
	mul.f32 	%f181, %f1, %f336;
	mul.wide.u32 	%rd62, %r124, 4;
	add.s64 	%rd63, %rd11, %rd62;
	st.global.f32 	[%rd63], %f181;
$L__BB0_27:
	sub.s32 	%r130, %r4, %r77;
	sub.s32 	%r140, %r75, %r77;
	setp.ge.s32 	%p20, %r130, %r140;
	@%p20 bra 	$L__BB0_40;
	not.b32 	%r32, %r3;
	add.s32 	%r33, %r75, %r32;
	sub.s32 	%r93, %r75, %r3;
	add.s32 	%r94, %r93, -2;
	and.b32  	%r34, %r33, 7;
	setp.lt.u32 	%p21, %r94, 7;
	mov.u32 	%r131, %r77;
	@%p21 bra 	$L__BB0_32;
	and.b32  	%r95, %r33, -8;
	neg.s32 	%r134, %r95;
	mul.wide.s32 	%rd66, %r32, 4;
	mov.u32 	%r135, %r3;
	mov.u32 	%r131, %r77;
$L__BB0_30:
	.pragma "nounroll";
	add.s32 	%r96, %r131, 1;
	add.s32 	%r97, %r135, 1;
	mul.wide.s32 	%rd64, %r97, 4;
	add.s64 	%rd65, %rd4, %rd64;
	ld.global.f32 	%f183, [%rd65];
	add.f32 	%f184, %f336, %f183;
	add.s64 	%rd67, %rd65, %rd66;
	ld.global.f32 	%f185, [%rd67];
	sub.f32 	%f186, %f184, %f185;
	mul.f32 	%f187, %f1, %f186;
	mul.wide.s32 	%rd68, %r96, 4;
	add.s64 	%rd69, %rd11, %rd68;
	st.global.f32 	[%rd69], %f187;
	ld.global.f32 	%f188, [%rd65+4];
	add.f32 	%f189, %f186, %f188;
	ld.global.f32 	%f190, [%rd67+4];
	sub.f32 	%f191, %f189, %f190;
	mul.f32 	%f192, %f1, %f191;
	st.global.f32 	[%rd69+4], %f192;
	ld.global.f32 	%f193, [%rd65+8];
	add.f32 	%f194, %f191, %f193;
	ld.global.f32 	%f195, [%rd67+8];
	sub.f32 	%f196, %f194, %f195;
	mul.f32 	%f197, %f1, %f196;
	st.global.f32 	[%rd69+8], %f197;
	ld.global.f32 	%f198, [%rd65+12];
	add.f32 	%f199, %f196, %f198;
	ld.global.f32 	%f200, [%rd67+12];
	sub.f32 	%f201, %f199, %f200;
	mul.f32 	%f202, %f1, %f201;
	st.global.f32 	[%rd69+12], %f202;
	ld.global.f32 	%f203, [%rd65+16];
	add.f32 	%f204, %f201, %f203;
	ld.global.f32 	%f205, [%rd67+16];
	sub.f32 	%f206, %f204, %f205;
	mul.f32 	%f207, %f1, %f206;
	st.global.f32 	[%rd69+16], %f207;
	ld.global.f32 	%f208, [%rd65+20];
	add.f32 	%f209, %f206, %f208;
	ld.global.f32 	%f210, [%rd67+20];
	sub.f32 	%f211, %f209, %f210;
	mul.f32 	%f212, %f1, %f211;
	st.global.f32 	[%rd69+20], %f212;
	ld.global.f32 	%f213, [%rd65+24];
	add.f32 	%f214, %f211, %f213;
	ld.global.f32 	%f215, [%rd67+24];
	sub.f32 	%f216, %f214, %f215;
	mul.f32 	%f217, %f1, %f216;
	st.global.f32 	[%rd69+24], %f217;
	ld.global.f32 	%f218, [%rd65+28];
	add.f32 	%f219, %f216, %f218;
	ld.global.f32 	%f220, [%rd67+28];
	sub.f32 	%f336, %f219, %f220;
	mul.f32 	%f221, %f1, %f336;
	st.global.f32 	[%rd69+28], %f221;
	add.s32 	%r131, %r131, 8;
	add.s32 	%r135, %r135, 8;
	add.s32 	%r134, %r134, 8;
	setp.eq.s32 	%p22, %r134, 0;
	@%p22 bra 	$L__BB0_31;
	bra.uni 	$L__BB0_30;
$L__BB0_31:
	add.s32 	%r130, %r131, 1;
$L__BB0_32:
	setp.eq.s32 	%p23, %r34, 0;
	@%p23 bra 	$L__BB0_40;
	and.b32  	%r43, %r33, 3;
	setp.lt.u32 	%p24, %r34, 4;
	@%p24 bra 	$L__BB0_35;
	add.s32 	%r98, %r130, %r77;
	mul.wide.s32 	%rd70, %r98, 4;
	add.s64 	%rd71, %rd4, %rd70;
	ld.global.f32 	%f223, [%rd71];
	add.f32 	%f224, %f336, %f223;
	sub.s32 	%r99, %r131, %r77;
	mul.wide.s32 	%rd72, %r99, 4;
	add.s64 	%rd73, %rd4, %rd72;
	ld.global.f32 	%f225, [%rd73];
	sub.f32 	%f226, %f224, %f225;
	mul.f32 	%f227, %f1, %f226;
	mul.wide.s32 	%rd74, %r130, 4;
	add.s64 	%rd75, %rd11, %rd74;
	st.global.f32 	[%rd75], %f227;
	ld.global.f32 	%f228, [%rd71+4];
	add.f32 	%f229, %f226, %f228;
	sub.s32 	%r100, %r130, %r77;
	mul.wide.s32 	%rd76, %r100, 4;
	add.s64 	%rd77, %rd4, %rd76;
	ld.global.f32 	%f230, [%rd77];
	sub.f32 	%f231, %f229, %f230;
	mul.f32 	%f232, %f1, %f231;
	st.global.f32 	[%rd75+4], %f232;
	ld.global.f32 	%f233, [%rd71+8];
	add.f32 	%f234, %f231, %f233;
	ld.global.f32 	%f235, [%rd77+4];
	sub.f32 	%f236, %f234, %f235;
	mul.f32 	%f237, %f1, %f236;
	st.global.f32 	[%rd75+8], %f237;
	add.s32 	%r131, %r130, 3;
	ld.global.f32 	%f238, [%rd71+12];
	add.f32 	%f239, %f236, %f238;
	ld.global.f32 	%f240, [%rd77+8];
	sub.f32 	%f336, %f239, %f240;
	mul.f32 	%f241, %f1, %f336;
	st.global.f32 	[%rd75+12], %f241;
	add.s32 	%r130, %r130, 4;
$L__BB0_35:
	setp.eq.s32 	%p25, %r43, 0;
	@%p25 bra 	$L__BB0_40;
	setp.eq.s32 	%p26, %r43, 1;
	@%p26 bra 	$L__BB0_38;
	add.s32 	%r101, %r130, %r77;
	mul.wide.s32 	%rd78, %r101, 4;
	add.s64 	%rd79, %rd4, %rd78;
	ld.global.f32 	%f243, [%rd79];
	add.f32 	%f244, %f336, %f243;
	sub.s32 	%r102, %r131, %r77;
	mul.wide.s32 	%rd80, %r102, 4;
	add.s64 	%rd81, %rd4, %rd80;
	ld.global.f32 	%f245, [%rd81];
	sub.f32 	%f246, %f244, %f245;
	mul.f32 	%f247, %f1, %f246;
	mul.wide.s32 	%rd82, %r130, 4;
	add.s64 	%rd83, %rd11, %rd82;
	st.global.f32 	[%rd83], %f247;
	add.s32 	%r131, %r130, 1;
	ld.global.f32 	%f248, [%rd79+4];
	add.f32 	%f249, %f246, %f248;
	sub.s32 	%r103, %r130, %r77;
	mul.wide.s32 	%rd84, %r103, 4;
	add.s64 	%rd85, %rd4, %rd84;
	ld.global.f32 	%f250, [%rd85];
	sub.f32 	%f336, %f249, %f250;
	mul.f32 	%f251, %f1, %f336;
	st.global.f32 	[%rd83+4], %f251;
	add.s32 	%r130, %r130, 2;
$L__BB0_38:
	and.b32  	%r104, %r33, 1;
	setp.eq.b32 	%p27, %r104, 1;
	not.pred 	%p28, %p27;
	@%p28 bra 	$L__BB0_40;
	add.s32 	%r105, %r130, %r77;
	mul.wide.s32 	%rd86, %r105, 4;
	add.s64 	%rd87, %rd4, %rd86;
	ld.global.f32 	%f252, [%rd87];
	add.f32 	%f253, %f336, %f252;
	sub.s32 	%r106, %r131, %r77;
	mul.wide.s32 	%rd88, %r106, 4;
	add.s64 	%rd89, %rd4, %rd88;
	ld.global.f32 	%f254, [%rd89];
	sub.f32 	%f336, %f253, %f254;
	mul.f32 	%f255, %f1, %f336;
	mul.wide.s32 	%rd90, %r130, 4;
	add.s64 	%rd91, %rd11, %rd90;
	st.global.f32 	[%rd91], %f255;
$L__BB0_40:
	setp.lt.s32 	%p29, %r77, 1;
	@%p29 bra 	$L__BB0_52;
	mul.wide.s32 	%rd92, %r75, 4;
	add.s64 	%rd21, %rd4, %rd92;
	not.b32 	%r52, %r77;
	sub.s32 	%r107, %r75, %r77;
	add.s32 	%r108, %r107, 1;
	max.s32 	%r109, %r75, %r108;
	add.s32 	%r110, %r77, %r109;
	sub.s32 	%r53, %r110, %r75;
	and.b32  	%r54, %r53, 7;
	sub.s32 	%r111, %r75, %r110;
	setp.gt.u32 	%p30, %r111, -8;
	@%p30 bra 	$L__BB0_44;
	sub.s32 	%r138, %r75, %r3;
	and.b32  	%r112, %r53, -8;
	neg.s32 	%r137, %r112;
$L__BB0_43:
	.pragma "nounroll";
	ld.global.f32 	%f256, [%rd21+-4];
	add.f32 	%f257, %f336, %f256;
	add.s32 	%r113, %r138, -1;
	mul.wide.s32 	%rd93, %r113, 4;
	add.s64 	%rd94, %rd4, %rd93;
	ld.global.f32 	%f258, [%rd94];
	sub.f32 	%f259, %f257, %f258;
	mul.f32 	%f260, %f1, %f259;
	mul.wide.s32 	%rd95, %r140, 4;
	add.s64 	%rd96, %rd11, %rd95;
	st.global.f32 	[%rd96], %f260;
	ld.global.f32 	%f261, [%rd21+-4];
	add.f32 	%f262, %f259, %f261;
	ld.global.f32 	%f263, [%rd94+4];
	sub.f32 	%f264, %f262, %f263;
	mul.f32 	%f265, %f1, %f264;
	st.global.f32 	[%rd96+4], %f265;
	ld.global.f32 	%f266, [%rd21+-4];
	add.f32 	%f267, %f264, %f266;
	ld.global.f32 	%f268, [%rd94+8];
	sub.f32 	%f269, %f267, %f268;
	mul.f32 	%f270, %f1, %f269;
	st.global.f32 	[%rd96+8], %f270;
	ld.global.f32 	%f271, [%rd21+-4];
	add.f32 	%f272, %f269, %f271;
	ld.global.f32 	%f273, [%rd94+12];
	sub.f32 	%f274, %f272, %f273;
	mul.f32 	%f275, %f1, %f274;
	st.global.f32 	[%rd96+12], %f275;
	ld.global.f32 	%f276, [%rd21+-4];
	add.f32 	%f277, %f274, %f276;
	ld.global.f32 	%f278, [%rd94+16];
	sub.f32 	%f279, %f277, %f278;
	mul.f32 	%f280, %f1, %f279;
	st.global.f32 	[%rd96+16], %f280;
	ld.global.f32 	%f281, [%rd21+-4];
	add.f32 	%f282, %f279, %f281;
	ld.global.f32 	%f283, [%rd94+20];
	sub.f32 	%f284, %f282, %f283;
	mul.f32 	%f285, %f1, %f284;
	st.global.f32 	[%rd96+20], %f285;
	ld.global.f32 	%f286, [%rd21+-4];
	add.f32 	%f287, %f284, %f286;
	ld.global.f32 	%f288, [%rd94+24];
	sub.f32 	%f289, %f287, %f288;
	mul.f32 	%f290, %f1, %f289;
	st.global.f32 	[%rd96+24], %f290;
	ld.global.f32 	%f291, [%rd21+-4];
	add.f32 	%f292, %f289, %f291;
	ld.global.f32 	%f293, [%rd94+28];
	sub.f32 	%f336, %f292, %f293;
	mul.f32 	%f294, %f1, %f336;
	st.global.f32 	[%rd96+28], %f294;
	add.s32 	%r140, %r140, 8;
	add.s32 	%r138, %r138, 8;
	add.s32 	%r137, %r137, 8;
	setp.ne.s32 	%p31, %r137, 0;
	@%p31 bra 	$L__BB0_43;
$L__BB0_44:
	setp.eq.s32 	%p32, %r54, 0;
	@%p32 bra 	$L__BB0_52;
	and.b32  	%r70, %r53, 3;
	setp.lt.u32 	%p33, %r54, 4;
	@%p33 bra 	$L__BB0_47;
	ld.global.f32 	%f295, [%rd21+-4];
	add.f32 	%f296, %f336, %f295;
	add.s32 	%r114, %r140, %r52;
	mul.wide.s32 	%rd97, %r114, 4;
	add.s64 	%rd98, %rd4, %rd97;
	ld.global.f32 	%f297, [%rd98];
	sub.f32 	%f298, %f296, %f297;
	mul.f32 	%f299, %f1, %f298;
	mul.wide.s32 	%rd99, %r140, 4;
	add.s64 	%rd100, %rd11, %rd99;
	st.global.f32 	[%rd100], %f299;
	ld.global.f32 	%f300, [%rd21+-4];
	add.f32 	%f301, %f298, %f300;
	ld.global.f32 	%f302, [%rd98+4];
	sub.f32 	%f303, %f301, %f302;
	mul.f32 	%f304, %f1, %f303;
	st.global.f32 	[%rd100+4], %f304;
	ld.global.f32 	%f305, [%rd21+-4];
	add.f32 	%f306, %f303, %f305;
	ld.global.f32 	%f307, [%rd98+8];
	sub.f32 	%f308, %f306, %f307;
	mul.f32 	%f309, %f1, %f308;
	st.global.f32 	[%rd100+8], %f309;
	ld.global.f32 	%f310, [%rd21+-4];
	add.f32 	%f311, %f308, %f310;
	ld.global.f32 	%f312, [%rd98+12];
	sub.f32 	%f336, %f311, %f312;
	mul.f32 	%f313, %f1, %f336;
	st.global.f32 	[%rd100+12], %f313;
	add.s32 	%r140, %r140, 4;
$L__BB0_47:
	setp.eq.s32 	%p34, %r70, 0;
	@%p34 bra 	$L__BB0_52;
	setp.eq.s32 	%p35, %r70, 1;
	@%p35 bra 	$L__BB0_50;
	ld.global.f32 	%f314, [%rd21+-4];
	add.f32 	%f315, %f336, %f314;
	add.s32 	%r115, %r140, %r52;
	mul.wide.s32 	%rd101, %r115, 4;
	add.s64 	%rd102, %rd4, %rd101;
	ld.global.f32 	%f316, [%rd102];
	sub.f32 	%f317, %f315, %f316;
	mul.f32 	%f318, %f1, %f317;
	mul.wide.s32 	%rd103, %r140, 4;
	add.s64 	%rd104, %rd11, %rd103;
	st.global.f32 	[%rd104], %f318;
	ld.global.f32 	%f319, [%rd21+-4];
	add.f32 	%f320, %f317, %f319;
	ld.global.f32 	%f321, [%rd102+4];
	sub.f32 	%f336, %f320, %f321;
	mul.f32 	%f322, %f1, %f336;
	st.global.f32 	[%rd104+4], %f322;
	add.s32 	%r140, %r140, 2;
$L__BB0_50:
	and.b32  	%r116, %r53, 1;
	setp.eq.b32 	%p36, %r116, 1;
	not.pred 	%p37, %p36;
	@%p37 bra 	$L__BB0_52;
	ld.global.f32 	%f323, [%rd21+-4];
	add.f32 	%f324, %f336, %f323;
	add.s32 	%r117, %r140, %r52;
	mul.wide.s32 	%rd105, %r117, 4;
	add.s64 	%rd106, %rd4, %rd105;
	ld.global.f32 	%f325, [%rd106];
	sub.f32 	%f326, %f324, %f325;
	mul.f32 	%f327, %f1, %f326;
	mul.wide.s32 	%rd107, %r140, 4;
	add.s64 	%rd108, %rd11, %rd107;
	st.global.f32 	[%rd108], %f327;
$L__BB0_52:
	ret;

}
	// .globl	_Z20d_boxfilter_y_globalPfS_iii
.visible .entry _Z20d_boxfilter_y_globalPfS_iii(
	.param .u64 .ptr .align 1 _Z20d_boxfilter_y_globalPfS_iii_param_0,
	.param .u64 .ptr .align 1 _Z20d_boxfilter_y_globalPfS_iii_param_1,
	.param .u32 _Z20d_boxfilter_y_globalPfS_iii_param_2,
	.param .u32 _Z20d_boxfilter_y_globalPfS_iii_param_3,
	.param .u32 _Z20d_boxfilter_y_globalPfS_iii_param_4
)
{
	.reg .pred 	%p<38>;
	.reg .b32 	%r<199>;
	.reg .b32 	%f<357>;
	.reg .b64 	%rd<190>;

	ld.param.u64 	%rd4, [_Z20d_boxfilter_y_globalPfS_iii_param_0];
	ld.param.u64 	%rd5, [_Z20d_boxfilter_y_globalPfS_iii_param_1];
	ld.param.u32 	%r97, [_Z20d_boxfilter_y_globalPfS_iii_param_2];
	ld.param.u32 	%r98, [_Z20d_boxfilter_y_globalPfS_iii_param_3];
	ld.param.u32 	%r99, [_Z20d_boxfilter_y_globalPfS_iii_param_4];
	mov.u32 	%r100, %ctaid.x;
	mov.u32 	%r101, %ntid.x;
	mov.u32 	%r102, %tid.x;
	mad.lo.s32 	%r1, %r100, %r101, %r102;
	setp.ge.u32 	%p1, %r1, %r97;
	@%p1 bra 	$L__BB1_52;
	cvta.to.global.u64 	%rd6, %rd4;
	cvta.to.global.u64 	%rd7, %rd5;
	mov.u32 	%r103, %ctaid.y;
	mul.lo.s32 	%r104, %r97, %r103;
	mad.lo.s32 	%r105, %r104, %r98, %r1;
	mul.wide.u32 	%rd8, %r105, 4;
	add.s64 	%rd1, %rd6, %rd8;
	add.s64 	%rd2, %rd7, %rd8;
	shl.b32 	%r2, %r99, 1;
	or.b32  	%r3, %r2, 1;
	cvt.rn.f32.s32 	%f47, %r3;
	rcp.rn.f32 	%f1, %f47;
	ld.global.f32 	%f48, [%rd1];
	cvt.rn.f32.s32 	%f49, %r99;
	mul.f32 	%f336, %f48, %f49;
	setp.lt.s32 	%p2, %r99, 0;
	@%p2 bra 	$L__BB1_14;
	sub.s32 	%r4, %r3, %r99;
	and.b32  	%r5, %r4, 15;
	setp.lt.u32 	%p3, %r99, 15;
	mov.b32 	%r170, 0;
	@%p3 bra 	$L__BB1_5;
	and.b32  	%r170, %r4, -16;
	neg.s32 	%r168, %r170;
	shl.b32 	%r8, %r97, 4;
	mov.b32 	%r167, 0;
	mul.wide.s32 	%rd11, %r97, 4;
$L__BB1_4:
	.pragma "nounroll";
	mul.wide.s32 	%rd9, %r167, 4;
	add.s64 	%rd10, %rd1, %rd9;
	ld.global.f32 	%f51, [%rd10];
	add.f32 	%f52, %f336, %f51;
	add.s64 	%rd12, %rd10, %rd11;
	ld.global.f32 	%f53, [%rd12];
	add.f32 	%f54, %f52, %f53;
	add.s64 	%rd13, %rd12, %rd11;
	ld.global.f32 	%f55, [%rd13];
	add.f32 	%f56, %f54, %f55;
	add.s64 	%rd14, %rd13, %rd11;
	ld.global.f32 	%f57, [%rd14];
	add.f32 	%f58, %f56, %f57;
	add.s64 	%rd15, %rd14, %rd11;
	ld.global.f32 	%f59, [%rd15];
	add.f32 	%f60, %f58, %f59;
	add.s64 	%rd16, %rd15, %rd11;
	ld.global.f32 	%f61, [%rd16];
	add.f32 	%f62, %f60, %f61;
	add.s64 	%rd17, %rd16, %rd11;
	ld.global.f32 	%f63, [%rd17];
	add.f32 	%f64, %f62, %f63;
	add.s64 	%rd18, %rd17, %rd11;
	ld.global.f32 	%f65, [%rd18];
	add.f32 	%f66, %f64, %f65;
	add.s64 	%rd19, %rd18, %rd11;
	ld.global.f32 	%f67, [%rd19];
	add.f32 	%f68, %f66, %f67;
	add.s64 	%rd20, %rd19, %rd11;
	ld.global.f32 	%f69, [%rd20];
	add.f32 	%f70, %f68, %f69;
	add.s64 	%rd21, %rd20, %rd11;
	ld.global.f32 	%f71, [%rd21];
	add.f32 	%f72, %f70, %f71;
	add.s64 	%rd22, %rd21, %rd11;
	ld.global.f32 	%f73, [%rd22];
	add.f32 	%f74, %f72, %f73;
	add.s64 	%rd23, %rd22, %rd11;
	ld.global.f32 	%f75, [%rd23];
	add.f32 	%f76, %f74, %f75;
	add.s64 	%rd24, %rd23, %rd11;
	ld.global.f32 	%f77, [%rd24];
	add.f32 	%f78, %f76, %f77;
	add.s64 	%rd25, %rd24, %rd11;
	ld.global.f32 	%f79, [%rd25];
	add.f32 	%f80, %f78, %f79;
	add.s64 	%rd26, %rd25, %rd11;
	ld.global.f32 	%f81, [%rd26];
	add.f32 	%f336, %f80, %f81;
	add.s32 	%r168, %r168, 16;
	add.s32 	%r167, %r167, %r8;
	setp.ne.s32 	%p4, %r168, 0;
	@%p4 bra 	$L__BB1_4;
$L__BB1_5:
	setp.eq.s32 	%p5, %r5, 0;
	@%p5 bra 	$L__BB1_14;
	and.b32  	%r14, %r4, 7;
	setp.lt.u32 	%p6, %r5, 8;
	@%p6 bra 	$L__BB1_8;
	mul.lo.s32 	%r108, %r170, %r97;
	mul.wide.s32 	%rd27, %r108, 4;
	add.s64 	%rd28, %rd1, %rd27;
	ld.global.f32 	%f83, [%rd28];
	add.f32 	%f84, %f336, %f83;
	mul.wide.s32 	%rd29, %r97, 4;
	add.s64 	%rd30, %rd28, %rd29;
	ld.global.f32 	%f85, [%rd30];
	add.f32 	%f86, %f84, %f85;
	add.s64 	%rd31, %rd30, %rd29;
	ld.global.f32 	%f87, [%rd31];
	add.f32 	%f88, %f86, %f87;
	add.s64 	%rd32, %rd31, %rd29;
	ld.global.f32 	%f89, [%rd32];
	add.f32 	%f90, %f88, %f89;
	add.s64 	%rd33, %rd32, %rd29;
	ld.global.f32 	%f91, [%rd33];
	add.f32 	%f92, %f90, %f91;
	add.s64 	%rd34, %rd33, %rd29;
	ld.global.f32 	%f93, [%rd34];
	add.f32 	%f94, %f92, %f93;
	add.s64 	%rd35, %rd34, %rd29;
	ld.global.f32 	%f95, [%rd35];
	add.f32 	%f96, %f94, %f95;
	add.s64 	%rd36, %rd35, %rd29;
	ld.global.f32 	%f97, [%rd36];
	add.f32 	%f336, %f96, %f97;
	add.s32 	%r170, %r170, 8;
$L__BB1_8:
	setp.eq.s32 	%p7, %r14, 0;
	@%p7 bra 	$L__BB1_14;
	and.b32  	%r17, %r4, 3;
	setp.lt.u32 	%p8, %r14, 4;
	@%p8 bra 	$L__BB1_11;
	mul.lo.s32 	%r109, %r170, %r97;
	mul.wide.s32 	%rd37, %r109, 4;
	add.s64 	%rd38, %rd1, %rd37;
	ld.global.f32 	%f99, [%rd38];
	add.f32 	%f100, %f336, %f99;
	mul.wide.s32 	%rd39, %r97, 4;
	add.s64 	%rd40, %rd38, %rd39;
	ld.global.f32 	%f101, [%rd40];
	add.f32 	%f102, %f100, %f101;
	add.s64 	%rd41, %rd40, %rd39;
	ld.global.f32 	%f103, [%rd41];
	add.f32 	%f104, %f102, %f103;
	add.s64 	%rd42, %rd41, %rd39;
	ld.global.f32 	%f105, [%rd42];
	add.f32 	%f336, %f104, %f105;
	add.s32 	%r170, %r170, 4;
$L__BB1_11:
	setp.eq.s32 	%p9, %r17, 0;
	@%p9 bra 	$L__BB1_14;
	mul.lo.s32 	%r173, %r170, %r97;
	neg.s32 	%r172, %r17;
$L__BB1_13:
	.pragma "nounroll";
	mul.wide.s32 	%rd43, %r173, 4;
	add.s64 	%rd44, %rd1, %rd43;
	ld.global.f32 	%f106, [%rd44];
	add.f32 	%f336, %f336, %f106;
	add.s32 	%r173, %r173, %r97;
	add.s32 	%r172, %r172, 1;
	setp.ne.s32 	%p10, %r172, 0;
	@%p10 bra 	$L__BB1_13;
$L__BB1_14:
	mul.f32 	%f107, %f1, %f336;
	st.global.f32 	[%rd2], %f107;
	setp.lt.s32 	%p11, %r99, 1;
	@%p11 bra 	$L__BB1_27;
	add.s32 	%r111, %r99, -1;
	and.b32  	%r26, %r99, 7;
	setp.lt.u32 	%p12, %r111, 7;
	mov.b32 	%r175, 1;
	@%p12 bra 	$L__BB1_19;
	and.b32  	%r113, %r99, 2147483640;
	neg.s32 	%r180, %r113;
	shl.b32 	%r28, %r97, 3;
	mad.lo.s32 	%r177, %r97, %r99, %r97;
	mov.b32 	%r179, 0;
	mul.wide.s32 	%rd49, %r97, 4;
	mov.u32 	%r178, %r97;
$L__BB1_17:
	.pragma "nounroll";
	mul.wide.s32 	%rd45, %r177, 4;
	add.s64 	%rd46, %rd1, %rd45;
	ld.global.f32 	%f109, [%rd46];
	add.f32 	%f110, %f336, %f109;
	ld.global.f32 	%f111, [%rd1];
	sub.f32 	%f112, %f110, %f111;
	mul.f32 	%f113, %f1, %f112;
	mul.wide.s32 	%rd47, %r178, 4;
	add.s64 	%rd48, %rd2, %rd47;
	st.global.f32 	[%rd48], %f113;
	add.s64 	%rd50, %rd46, %rd49;
	ld.global.f32 	%f114, [%rd50];
	add.f32 	%f115, %f112, %f114;
	ld.global.f32 	%f116, [%rd1];
	sub.f32 	%f117, %f115, %f116;
	mul.f32 	%f118, %f1, %f117;
	add.s64 	%rd51, %rd48, %rd49;
	st.global.f32 	[%rd51], %f118;
	add.s64 	%rd52, %rd50, %rd49;
	ld.global.f32 	%f119, [%rd52];
	add.f32 	%f120, %f117, %f119;
	ld.global.f32 	%f121, [%rd1];
	sub.f32 	%f122, %f120, %f121;
	mul.f32 	%f123, %f1, %f122;
	add.s64 	%rd53, %rd51, %rd49;
	st.global.f32 	[%rd53], %f123;
	add.s64 	%rd54, %rd52, %rd49;
	ld.global.f32 	%f124, [%rd54];
	add.f32 	%f125, %f122, %f124;
	ld.global.f32 	%f126, [%rd1];
	sub.f32 	%f127, %f125, %f126;
	mul.f32 	%f128, %f1, %f127;
	add.s64 	%rd55, %rd53, %rd49;
	st.global.f32 	[%rd55], %f128;
	add.s64 	%rd56, %rd54, %rd49;
	ld.global.f32 	%f129, [%rd56];
	add.f32 	%f130, %f127, %f129;
	ld.global.f32 	%f131, [%rd1];
	sub.f32 	%f132, %f130, %f131;
	mul.f32 	%f133, %f1, %f132;
	add.s64 	%rd57, %rd55, %rd49;
	st.global.f32 	[%rd57], %f133;
	add.s64 	%rd58, %rd56, %rd49;
	ld.global.f32 	%f134, [%rd58];
	add.f32 	%f135, %f132, %f134;
	ld.global.f32 	%f136, [%rd1];
	sub.f32 	%f137, %f135, %f136;
	mul.f32 	%f138, %f1, %f137;
	add.s64 	%rd59, %rd57, %rd49;
	st.global.f32 	[%rd59], %f138;
	add.s64 	%rd60, %rd58, %rd49;
	ld.global.f32 	%f139, [%rd60];
	add.f32 	%f140, %f137, %f139;
	ld.global.f32 	%f141, [%rd1];
	sub.f32 	%f142, %f140, %f141;
	mul.f32 	%f143, %f1, %f142;
	add.s64 	%rd61, %rd59, %rd49;
	st.global.f32 	[%rd61], %f143;
	add.s64 	%rd62, %rd60, %rd49;
	ld.global.f32 	%f144, [%rd62];
	add.f32 	%f145, %f142, %f144;
	ld.global.f32 	%f146, [%rd1];
	sub.f32 	%f336, %f145, %f146;
	mul.f32 	%f147, %f1, %f336;
	add.s64 	%rd63, %rd61, %rd49;
	st.global.f32 	[%rd63], %f147;
	add.s32 	%r180, %r180, 8;
	add.s32 	%r179, %r179, 8;
	add.s32 	%r178, %r178, %r28;
	add.s32 	%r177, %r177, %r28;
	setp.eq.s32 	%p13, %r180, 0;
	@%p13 bra 	$L__BB1_18;
	bra.uni 	$L__BB1_17;
$L__BB1_18:
	add.s32 	%r175, %r179, 1;
$L__BB1_19:
	setp.eq.s32 	%p14, %r26, 0;
	@%p14 bra 	$L__BB1_27;
	and.b32  	%r32, %r99, 3;
	setp.lt.u32 	%p15, %r26, 4;
	@%p15 bra 	$L__BB1_22;
	add.s32 	%r114, %r175, %r99;
	mul.lo.s32 	%r115, %r114, %r97;
	mul.wide.s32 	%rd64, %r115, 4;
	add.s64 	%rd65, %rd1, %rd64;
	ld.global.f32 	%f149, [%rd65];
	add.f32 	%f150, %f336, %f149;
	ld.global.f32 	%f151, [%rd1];
	sub.f32 	%f152, %f150, %f151;
	mul.f32 	%f153, %f1, %f152;
	mul.lo.s32 	%r116, %r175, %r97;
	mul.wide.s32 	%rd66, %r116, 4;
	add.s64 	%rd67, %rd2, %rd66;
	st.global.f32 	[%rd67], %f153;
	mul.wide.s32 	%rd68, %r97, 4;
	add.s64 	%rd69, %rd65, %rd68;
	ld.global.f32 	%f154, [%rd69];
	add.f32 	%f155, %f152, %f154;
	ld.global.f32 	%f156, [%rd1];
	sub.f32 	%f157, %f155, %f156;
	mul.f32 	%f158, %f1, %f157;
	add.s64 	%rd70, %rd67, %rd68;
	st.global.f32 	[%rd70], %f158;
	add.s64 	%rd71, %rd69, %rd68;
	ld.global.f32 	%f159, [%rd71];
	add.f32 	%f160, %f157, %f159;
	ld.global.f32 	%f161, [%rd1];
	sub.f32 	%f162, %f160, %f161;
	mul.f32 	%f163, %f1, %f162;
	add.s64 	%rd72, %rd70, %rd68;
	st.global.f32 	[%rd72], %f163;
	add.s64 	%rd73, %rd71, %rd68;
	ld.global.f32 	%f164, [%rd73];
	add.f32 	%f165, %f162, %f164;
	ld.global.f32 	%f166, [%rd1];
	sub.f32 	%f336, %f165, %f166;
	mul.f32 	%f167, %f1, %f336;
	add.s64 	%rd74, %rd72, %rd68;
	st.global.f32 	[%rd74], %f167;
	add.s32 	%r175, %r175, 4;
$L__BB1_22:
	setp.eq.s32 	%p16, %r32, 0;
	@%p16 bra 	$L__BB1_27;
	setp.eq.s32 	%p17, %r32, 1;
	@%p17 bra 	$L__BB1_25;
	add.s32 	%r117, %r175, %r99;
	mul.lo.s32 	%r118, %r117, %r97;
	mul.wide.s32 	%rd75, %r118, 4;
	add.s64 	%rd76, %rd1, %rd75;
	ld.global.f32 	%f169, [%rd76];
	add.f32 	%f170, %f336, %f169;
	ld.global.f32 	%f171, [%rd1];
	sub.f32 	%f172, %f170, %f171;
	mul.f32 	%f173, %f1, %f172;
	mul.lo.s32 	%r119, %r175, %r97;
	mul.wide.s32 	%rd77, %r119, 4;
	add.s64 	%rd78, %rd2, %rd77;
	st.global.f32 	[%rd78], %f173;
	mul.wide.s32 	%rd79, %r97, 4;
	add.s64 	%rd80, %rd76, %rd79;
	ld.global.f32 	%f174, [%rd80];
	add.f32 	%f175, %f172, %f174;
	ld.global.f32 	%f176, [%rd1];
	sub.f32 	%f336, %f175, %f176;
	mul.f32 	%f177, %f1, %f336;
	add.s64 	%rd81, %rd78, %rd79;
	st.global.f32 	[%rd81], %f177;
	add.s32 	%r175, %r175, 2;
$L__BB1_25:
	and.b32  	%r120, %r99, 1;
	setp.eq.b32 	%p18, %r120, 1;
	not.pred 	%p19, %p18;
	@%p19 bra 	$L__BB1_27;
	add.s32 	%r121, %r175, %r99;
	mul.lo.s32 	%r122, %r121, %r97;
	mul.wide.s32 	%rd82, %r122, 4;
	add.s64 	%rd83, %rd1, %rd82;
	ld.global.f32 	%f178, [%rd83];
	add.f32 	%f179, %f336, %f178;
	ld.global.f32 	%f180, [%rd1];
	sub.f32 	%f336, %f179, %f180;
	mul.f32 	%f181, %f1, %f336;
	mul.lo.s32 	%r123, %r175, %r97;
	mul.wide.s32 	%rd84, %r123, 4;
	add.s64 	%rd85, %rd2, %rd84;
	st.global.f32 	[%rd85], %f181;
$L__BB1_27:
	sub.s32 	%r183, %r3, %r99;
	sub.s32 	%r196, %r98, %r99;
	setp.ge.s32 	%p20, %r183, %r196;
	@%p20 bra 	$L__BB1_40;
	not.b32 	%r124, %r2;
	add.s32 	%r39, %r98, %r124;
	sub.s32 	%r125, %r98, %r2;
	add.s32 	%r126, %r125, -2;
	and.b32  	%r40, %r39, 7;
	setp.lt.u32 	%p21, %r126, 7;
	mov.u32 	%r184, %r99;
	@%p21 bra 	$L__BB1_32;
	shl.b32 	%r41, %r97, 3;
	mul.lo.s32 	%r189, %r97, %r183;
	mul.lo.s32 	%r188, %r97, %r3;
	and.b32  	%r128, %r39, -8;
	neg.s32 	%r187, %r128;
	mov.b32 	%r190, 0;
	mul.wide.s32 	%rd92, %r97, 4;
	mov.u32 	%r184, %r99;
$L__BB1_30:
	.pragma "nounroll";
	mul.wide.s32 	%rd86, %r188, 4;
	add.s64 	%rd87, %rd1, %rd86;
	ld.global.f32 	%f183, [%rd87];
	add.f32 	%f184, %f336, %f183;
	mul.wide.s32 	%rd88, %r190, 4;
	add.s64 	%rd89, %rd1, %rd88;
	ld.global.f32 	%f185, [%rd89];
	sub.f32 	%f186, %f184, %f185;
	mul.f32 	%f187, %f1, %f186;
	mul.wide.s32 	%rd90, %r189, 4;
	add.s64 	%rd91, %rd2, %rd90;
	st.global.f32 	[%rd91], %f187;
	add.s64 	%rd93, %rd87, %rd92;
	ld.global.f32 	%f188, [%rd93];
	add.f32 	%f189, %f186, %f188;
	add.s64 	%rd94, %rd89, %rd92;
	ld.global.f32 	%f190, [%rd94];
	sub.f32 	%f191, %f189, %f190;
	mul.f32 	%f192, %f1, %f191;
	add.s64 	%rd95, %rd91, %rd92;
	st.global.f32 	[%rd95], %f192;
	add.s64 	%rd96, %rd93, %rd92;
	ld.global.f32 	%f193, [%rd96];
	add.f32 	%f194, %f191, %f193;
	add.s64 	%rd97, %rd94, %rd92;
	ld.global.f32 	%f195, [%rd97];
	sub.f32 	%f196, %f194, %f195;
	mul.f32 	%f197, %f1, %f196;
	add.s64 	%rd98, %rd95, %rd92;
	st.global.f32 	[%rd98], %f197;
	add.s64 	%rd99, %rd96, %rd92;
	ld.global.f32 	%f198, [%rd99];
	add.f32 	%f199, %f196, %f198;
	add.s64 	%rd100, %rd97, %rd92;
	ld.global.f32 	%f200, [%rd100];
	sub.f32 	%f201, %f199, %f200;
	mul.f32 	%f202, %f1, %f201;
	add.s64 	%rd101, %rd98, %rd92;
	st.global.f32 	[%rd101], %f202;
	add.s64 	%rd102, %rd99, %rd92;
	ld.global.f32 	%f203, [%rd102];
	add.f32 	%f204, %f201, %f203;
	add.s64 	%rd103, %rd100, %rd92;
	ld.global.f32 	%f205, [%rd103];
	sub.f32 	%f206, %f204, %f205;
	mul.f32 	%f207, %f1, %f206;
	add.s64 	%rd104, %rd101, %rd92;
	st.global.f32 	[%rd104], %f207;
	add.s64 	%rd105, %rd102, %rd92;
	ld.global.f32 	%f208, [%rd105];
	add.f32 	%f209, %f206, %f208;
	add.s64 	%rd106, %rd103, %rd92;
	ld.global.f32 	%f210, [%rd106];
	sub.f32 	%f211, %f209, %f210;
	mul.f32 	%f212, %f1, %f211;
	add.s64 	%rd107, %rd104, %rd92;
	st.global.f32 	[%rd107], %f212;
	add.s64 	%rd108, %rd105, %rd92;
	ld.global.f32 	%f213, [%rd108];
	add.f32 	%f214, %f211, %f213;
	add.s64 	%rd109, %rd106, %rd92;
	ld.global.f32 	%f215, [%rd109];
	sub.f32 	%f216, %f214, %f215;
	mul.f32 	%f217, %f1, %f216;
	add.s64 	%rd110, %rd107, %rd92;
	st.global.f32 	[%rd110], %f217;
	add.s64 	%rd111, %rd108, %rd92;
	ld.global.f32 	%f218, [%rd111];
	add.f32 	%f219, %f216, %f218;
	add.s64 	%rd112, %rd109, %rd92;
	ld.global.f32 	%f220, [%rd112];
	sub.f32 	%f336, %f219, %f220;
	mul.f32 	%f221, %f1, %f336;
	add.s64 	%rd113, %rd110, %rd92;
	st.global.f32 	[%rd113], %f221;
	add.s32 	%r184, %r184, 8;
	add.s32 	%r190, %r190, %r41;
	add.s32 	%r189, %r189, %r41;
	add.s32 	%r188, %r188, %r41;
	add.s32 	%r187, %r187, 8;
	setp.eq.s32 	%p22, %r187, 0;
	@%p22 bra 	$L__BB1_31;
	bra.uni 	$L__BB1_30;
$L__BB1_31:
	add.s32 	%r183, %r184, 1;
$L__BB1_32:
	setp.eq.s32 	%p23, %r40, 0;
	@%p23 bra 	$L__BB1_40;
	and.b32  	%r56, %r39, 3;
	setp.lt.u32 	%p24, %r40, 4;
	@%p24 bra 	$L__BB1_35;
	add.s32 	%r129, %r183, %r99;
	mul.lo.s32 	%r130, %r129, %r97;
	mul.wide.s32 	%rd114, %r130, 4;
	add.s64 	%rd115, %rd1, %rd114;
	ld.global.f32 	%f223, [%rd115];
	add.f32 	%f224, %f336, %f223;
	sub.s32 	%r131, %r184, %r99;
	mul.lo.s32 	%r132, %r131, %r97;
	mul.wide.s32 	%rd116, %r132, 4;
	add.s64 	%rd117, %rd1, %rd116;
	ld.global.f32 	%f225, [%rd117];
	sub.f32 	%f226, %f224, %f225;
	mul.f32 	%f227, %f1, %f226;
	mul.lo.s32 	%r133, %r183, %r97;
	mul.wide.s32 	%rd118, %r133, 4;
	add.s64 	%rd119, %rd2, %rd118;
	st.global.f32 	[%rd119], %f227;
	mul.wide.s32 	%rd120, %r97, 4;
	add.s64 	%rd121, %rd115, %rd120;
	ld.global.f32 	%f228, [%rd121];
	add.f32 	%f229, %f226, %f228;
	sub.s32 	%r134, %r183, %r99;
	mul.lo.s32 	%r135, %r134, %r97;
	mul.wide.s32 	%rd122, %r135, 4;
	add.s64 	%rd123, %rd1, %rd122;
	ld.global.f32 	%f230, [%rd123];
	sub.f32 	%f231, %f229, %f230;
	mul.f32 	%f232, %f1, %f231;
	add.s64 	%rd124, %rd119, %rd120;
	st.global.f32 	[%rd124], %f232;
	add.s64 	%rd125, %rd121, %rd120;
	ld.global.f32 	%f233, [%rd125];
	add.f32 	%f234, %f231, %f233;
	add.s64 	%rd126, %rd123, %rd120;
	ld.global.f32 	%f235, [%rd126];
	sub.f32 	%f236, %f234, %f235;
	mul.f32 	%f237, %f1, %f236;
	add.s64 	%rd127, %rd124, %rd120;
	st.global.f32 	[%rd127], %f237;
	add.s32 	%r184, %r183, 3;
	add.s64 	%rd128, %rd125, %rd120;
	ld.global.f32 	%f238, [%rd128];
	add.f32 	%f239, %f236, %f238;
	add.s64 	%rd129, %rd126, %rd120;
	ld.global.f32 	%f240, [%rd129];
	sub.f32 	%f336, %f239, %f240;
	mul.f32 	%f241, %f1, %f336;
	add.s64 	%rd130, %rd127, %rd120;
	st.global.f32 	[%rd130], %f241;
	add.s32 	%r183, %r183, 4;
$L__BB1_35:
	setp.eq.s32 	%p25, %r56, 0;
	@%p25 bra 	$L__BB1_40;
	setp.eq.s32 	%p26, %r56, 1;
	@%p26 bra 	$L__BB1_38;
	add.s32 	%r136, %r183, %r99;
	mul.lo.s32 	%r137, %r136, %r97;
	mul.wide.s32 	%rd131, %r137, 4;
	add.s64 	%rd132, %rd1, %rd131;
	ld.global.f32 	%f243, [%rd132];
	add.f32 	%f244, %f336, %f243;
	sub.s32 	%r138, %r184, %r99;
	mul.lo.s32 	%r139, %r138, %r97;
	mul.wide.s32 	%rd133, %r139, 4;
	add.s64 	%rd134, %rd1, %rd133;
	ld.global.f32 	%f245, [%rd134];
	sub.f32 	%f246, %f244, %f245;
	mul.f32 	%f247, %f1, %f246;
	mul.lo.s32 	%r140, %r183, %r97;
	mul.wide.s32 	%rd135, %r140, 4;
	add.s64 	%rd136, %rd2, %rd135;
	st.global.f32 	[%rd136], %f247;
	add.s32 	%r184, %r183, 1;
	mul.wide.s32 	%rd137, %r97, 4;
	add.s64 	%rd138, %rd132, %rd137;
	ld.global.f32 	%f248, [%rd138];
	add.f32 	%f249, %f246, %f248;
	sub.s32 	%r141, %r183, %r99;
	mul.lo.s32 	%r142, %r141, %r97;
	mul.wide.s32 	%rd139, %r142, 4;
	add.s64 	%rd140, %rd1, %rd139;
	ld.global.f32 	%f250, [%rd140];
	sub.f32 	%f336, %f249, %f250;
	mul.f32 	%f251, %f1, %f336;
	add.s64 	%rd141, %rd136, %rd137;
	st.global.f32 	[%rd141], %f251;
	add.s32 	%r183, %r183, 2;
$L__BB1_38:
	and.b32  	%r143, %r39, 1;
	setp.eq.b32 	%p27, %r143, 1;
	not.pred 	%p28, %p27;
	@%p28 bra 	$L__BB1_40;
	add.s32 	%r144, %r183, %r99;
	mul.lo.s32 	%r145, %r144, %r97;
	mul.wide.s32 	%rd142, %r145, 4;
	add.s64 	%rd143, %rd1, %rd142;
	ld.global.f32 	%f252, [%rd143];
	add.f32 	%f253, %f336, %f252;
	sub.s32 	%r146, %r184, %r99;
	mul.lo.s32 	%r147, %r146, %r97;
	mul.wide.s32 	%rd144, %r147, 4;
	add.s64 	%rd145, %rd1, %rd144;
	ld.global.f32 	%f254, [%rd145];
	sub.f32 	%f336, %f253, %f254;
	mul.f32 	%f255, %f1, %f336;
	mul.lo.s32 	%r148, %r183, %r97;
	mul.wide.s32 	%rd146, %r148, 4;
	add.s64 	%rd147, %rd2, %rd146;
	st.global.f32 	[%rd147], %f255;
$L__BB1_40:
	setp.lt.s32 	%p29, %r99, 1;
	@%p29 bra 	$L__BB1_52;
	add.s32 	%r65, %r98, -1;
	mul.lo.s32 	%r149, %r65, %r97;
	mul.wide.s32 	%rd148, %r149, 4;
	add.s64 	%rd3, %rd1, %rd148;
	not.b32 	%r66, %r99;
	sub.s32 	%r150, %r98, %r99;
	add.s32 	%r151, %r150, 1;
	max.s32 	%r152, %r98, %r151;
	add.s32 	%r153, %r99, %r152;
	sub.s32 	%r67, %r153, %r98;
	and.b32  	%r68, %r67, 7;
	sub.s32 	%r154, %r98, %r153;
	setp.gt.u32 	%p30, %r154, -8;
	@%p30 bra 	$L__BB1_44;
	mul.lo.s32 	%r194, %r97, %r196;
	shl.b32 	%r70, %r97, 3;
	sub.s32 	%r155, %r65, %r2;
	mul.lo.s32 	%r193, %r97, %r155;
	and.b32  	%r156, %r67, -8;
	neg.s32 	%r192, %r156;
	mul.wide.s32 	%rd153, %r97, 4;
$L__BB1_43:
	.pragma "nounroll";
	ld.global.f32 	%f256, [%rd3];
	add.f32 	%f257, %f336, %f256;
	mul.wide.s32 	%rd149, %r193, 4;
	add.s64 	%rd150, %rd1, %rd149;
	ld.global.f32 	%f258, [%rd150];
	sub.f32 	%f259, %f257, %f258;
	mul.f32 	%f260, %f1, %f259;
	mul.wide.s32 	%rd151, %r194, 4;
	add.s64 	%rd152, %rd2, %rd151;
	st.global.f32 	[%rd152], %f260;
	ld.global.f32 	%f261, [%rd3];
	add.f32 	%f262, %f259, %f261;
	add.s64 	%rd154, %rd150, %rd153;
	ld.global.f32 	%f263, [%rd154];
	sub.f32 	%f264, %f262, %f263;
	mul.f32 	%f265, %f1, %f264;
	add.s64 	%rd155, %rd152, %rd153;
	st.global.f32 	[%rd155], %f265;
	ld.global.f32 	%f266, [%rd3];
	add.f32 	%f267, %f264, %f266;
	add.s64 	%rd156, %rd154, %rd153;
	ld.global.f32 	%f268, [%rd156];
	sub.f32 	%f269, %f267, %f268;
	mul.f32 	%f270, %f1, %f269;
	add.s64 	%rd157, %rd155, %rd153;
	st.global.f32 	[%rd157], %f270;
	ld.global.f32 	%f271, [%rd3];
	add.f32 	%f272, %f269, %f271;
	add.s64 	%rd158, %rd156, %rd153;
	ld.global.f32 	%f273, [%rd158];
	sub.f32 	%f274, %f272, %f273;
	mul.f32 	%f275, %f1, %f274;
	add.s64 	%rd159, %rd157, %rd153;
	st.global.f32 	[%rd159], %f275;
	ld.global.f32 	%f276, [%rd3];
	add.f32 	%f277, %f274, %f276;
	add.s64 	%rd160, %rd158, %rd153;
	ld.global.f32 	%f278, [%rd160];
	sub.f32 	%f279, %f277, %f278;
	mul.f32 	%f280, %f1, %f279;
	add.s64 	%rd161, %rd159, %rd153;
	st.global.f32 	[%rd161], %f280;
	ld.global.f32 	%f281, [%rd3];
	add.f32 	%f282, %f279, %f281;
	add.s64 	%rd162, %rd160, %rd153;
	ld.global.f32 	%f283, [%rd162];
	sub.f32 	%f284, %f282, %f283;
	mul.f32 	%f285, %f1, %f284;
	add.s64 	%rd163, %rd161, %rd153;
	st.global.f32 	[%rd163], %f285;
	ld.global.f32 	%f286, [%rd3];
	add.f32 	%f287, %f284, %f286;
	add.s64 	%rd164, %rd162, %rd153;
	ld.global.f32 	%f288, [%rd164];
	sub.f32 	%f289, %f287, %f288;
	mul.f32 	%f290, %f1, %f289;
	add.s64 	%rd165, %rd163, %rd153;
	st.global.f32 	[%rd165], %f290;
	ld.global.f32 	%f291, [%rd3];
	add.f32 	%f292, %f289, %f291;
	add.s64 	%rd166, %rd164, %rd153;
	ld.global.f32 	%f293, [%rd166];
	sub.f32 	%f336, %f292, %f293;
	mul.f32 	%f294, %f1, %f336;
	add.s64 	%rd167, %rd165, %rd153;
	st.global.f32 	[%rd167], %f294;
	add.s32 	%r196, %r196, 8;
	add.s32 	%r194, %r194, %r70;
	add.s32 	%r193, %r193, %r70;
	add.s32 	%r192, %r192, 8;
	setp.ne.s32 	%p31, %r192, 0;
	@%p31 bra 	$L__BB1_43;
$L__BB1_44:
	setp.eq.s32 	%p32, %r68, 0;
	@%p32 bra 	$L__BB1_52;
	and.b32  	%r92, %r67, 3;
	setp.lt.u32 	%p33, %r68, 4;
	@%p33 bra 	$L__BB1_47;
	ld.global.f32 	%f295, [%rd3];
	add.f32 	%f296, %f336, %f295;
	add.s32 	%r157, %r196, %r66;
	mul.lo.s32 	%r158, %r157, %r97;
	mul.wide.s32 	%rd168, %r158, 4;
	add.s64 	%rd169, %rd1, %rd168;
	ld.global.f32 	%f297, [%rd169];
	sub.f32 	%f298, %f296, %f297;
	mul.f32 	%f299, %f1, %f298;
	mul.lo.s32 	%r159, %r196, %r97;
	mul.wide.s32 	%rd170, %r159, 4;
	add.s64 	%rd171, %rd2, %rd170;
	st.global.f32 	[%rd171], %f299;
	ld.global.f32 	%f300, [%rd3];
	add.f32 	%f301, %f298, %f300;
	mul.wide.s32 	%rd172, %r97, 4;
	add.s64 	%rd173, %rd169, %rd172;
	ld.global.f32 	%f302, [%rd173];
	sub.f32 	%f303, %f301, %f302;
	mul.f32 	%f304, %f1, %f303;
	add.s64 	%rd174, %rd171, %rd172;
	st.global.f32 	[%rd174], %f304;
	ld.global.f32 	%f305, [%rd3];
	add.f32 	%f306, %f303, %f305;
	add.s64 	%rd175, %rd173, %rd172;
	ld.global.f32 	%f307, [%rd175];
	sub.f32 	%f308, %f306, %f307;
	mul.f32 	%f309, %f1, %f308;
	add.s64 	%rd176, %rd174, %rd172;
	st.global.f32 	[%rd176], %f309;
	ld.global.f32 	%f310, [%rd3];
	add.f32 	%f311, %f308, %f310;
	add.s64 	%rd177, %rd175, %rd172;
	ld.global.f32 	%f312, [%rd177];
	sub.f32 	%f336, %f311, %f312;
	mul.f32 	%f313, %f1, %f336;
	add.s64 	%rd178, %rd176, %rd172;
	st.global.f32 	[%rd178], %f313;
	add.s32 	%r196, %r196, 4;
$L__BB1_47:
	setp.eq.s32 	%p34, %r92, 0;
	@%p34 bra 	$L__BB1_52;
	setp.eq.s32 	%p35, %r92, 1;
	@%p35 bra 	$L__BB1_50;
	ld.global.f32 	%f314, [%rd3];
	add.f32 	%f315, %f336, %f314;
	add.s32 	%r160, %r196, %r66;
	mul.lo.s32 	%r161, %r160, %r97;
	mul.wide.s32 	%rd179, %r161, 4;
	add.s64 	%rd180, %rd1, %rd179;
	ld.global.f32 	%f316, [%rd180];
	sub.f32 	%f317, %f315, %f316;
	mul.f32 	%f318, %f1, %f317;
	mul.lo.s32 	%r162, %r196, %r97;
	mul.wide.s32 	%rd181, %r162, 4;
	add.s64 	%rd182, %rd2, %rd181;
	st.global.f32 	[%rd182], %f318;
	ld.global.f32 	%f319, [%rd3];
	add.f32 	%f320, %f317, %f319;
	mul.wide.s32 	%rd183, %r97, 4;
	add.s64 	%rd184, %rd180, %rd183;
	ld.global.f32 	%f321, [%rd184];
	sub.f32 	%f336, %f320, %f321;
	mul.f32 	%f322, %f1, %f336;
	add.s64 	%rd185, %rd182, %rd183;
	st.global.f32 	[%rd185], %f322;
	add.s32 	%r196, %r196, 2;
$L__BB1_50:
	and.b32  	%r163, %r67, 1;
	setp.eq.b32 	%p36, %r163, 1;
	not.pred 	%p37, %p36;
	@%p37 bra 	$L__BB1_52;
	ld.global.f32 	%f323, [%rd3];
	add.f32 	%f324, %f336, %f323;
	add.s32 	%r164, %r196, %r66;
	mul.lo.s32 	%r165, %r164, %r97;
	mul.wide.s32 	%rd186, %r165, 4;
	add.s64 	%rd187, %rd1, %rd186;
	ld.global.f32 	%f325, [%rd187];
	sub.f32 	%f326, %f324, %f325;
	mul.f32 	%f327, %f1, %f326;
	mul.lo.s32 	%r166, %r196, %r97;
	mul.wide.s32 	%rd188, %r166, 4;
	add.s64 	%rd189, %rd2, %rd188;
	st.global.f32 	[%rd189], %f327;
$L__BB1_52:
	ret;

}
	// .globl	_Z20boxFilterSmallKernelPfS_iii
.visible .entry _Z20boxFilterSmallKernelPfS_iii(
	.param .u64 .ptr .align 1 _Z20boxFilterSmallKernelPfS_iii_param_0,
	.param .u64 .ptr .align 1 _Z20boxFilterSmallKernelPfS_iii_param_1,
	.param .u32 _Z20boxFilterSmallKernelPfS_iii_param_2,
	.param .u32 _Z20boxFilterSmallKernelPfS_iii_param_3,
	.param .u32 _Z20boxFilterSmallKernelPfS_iii_param_4
)
{
	.reg .pred 	%p<86>;
	.reg .b32 	%r<82>;
	.reg .b32 	%f<133>;
	.reg .b64 	%rd<15>;

	ld.param.u64 	%rd6, [_Z20boxFilterSmallKernelPfS_iii_param_0];
	ld.param.u64 	%rd5, [_Z20boxFilterSmallKernelPfS_iii_param_1];
	ld.param.u32 	%r37, [_Z20boxFilterSmallKernelPfS_iii_param_2];
	ld.param.u32 	%r38, [_Z20boxFilterSmallKernelPfS_iii_param_3];
	ld.param.u32 	%r40, [_Z20boxFilterSmallKernelPfS_iii_param_4];
	cvta.to.global.u64 	%rd1, %rd6;
	mov.u32 	%r41, %ctaid.x;
	mov.u32 	%r42, %ntid.x;
	mov.u32 	%r43, %tid.x;
	mad.lo.s32 	%r1, %r41, %r42, %r43;
	mov.u32 	%r44, %ctaid.y;
	mov.u32 	%r45, %ntid.y;
	mov.u32 	%r46, %tid.y;
	mad.lo.s32 	%r47, %r44, %r45, %r46;
	mov.u32 	%r3, %ctaid.z;
	mul.lo.s32 	%r48, %r38, %r3;
	mul.lo.s32 	%r4, %r48, %r40;
	setp.ge.s32 	%p1, %r1, %r38;
	setp.ge.s32 	%p2, %r47, %r40;
	or.pred  	%p3, %p1, %p2;
	@%p3 bra 	$L__BB2_43;
	sub.s32 	%r75, %r47, %r37;
	add.s32 	%r6, %r37, %r47;
	setp.gt.s32 	%p4, %r75, %r6;
	mov.f32 	%f95, 0f00000000;
	mov.f32 	%f96, %f95;
	@%p4 bra 	$L__BB2_42;
	sub.s32 	%r7, %r1, %r37;
	add.s32 	%r8, %r37, %r1;
	shl.b32 	%r9, %r37, 1;
	and.b32  	%r10, %r9, 6;
	and.b32  	%r11, %r37, 1;
	mul.lo.s32 	%r12, %r3, %r40;
	and.b32  	%r49, %r9, -8;
	neg.s32 	%r13, %r49;
	mov.f32 	%f96, 0f00000000;
	mov.f32 	%f95, %f96;
$L__BB2_3:
	mov.u32 	%r14, %r75;
	setp.gt.s32 	%p5, %r7, %r8;
	@%p5 bra 	$L__BB2_41;
	setp.lt.u32 	%p6, %r9, 7;
	mad.lo.s32 	%r15, %r14, %r38, %r4;
	mov.u32 	%r80, %r7;
	@%p6 bra 	$L__BB2_23;
	add.s32 	%r50, %r12, %r14;
	mad.lo.s32 	%r77, %r38, %r50, %r7;
	mov.u32 	%r76, %r13;
	mov.u32 	%r78, %r7;
$L__BB2_6:
	.pragma "nounroll";
	setp.ge.s32 	%p7, %r14, %r40;
	or.b32  	%r51, %r78, %r14;
	setp.lt.s32 	%p8, %r51, 0;
	setp.ge.s32 	%p9, %r78, %r38;
	or.pred  	%p10, %p9, %p7;
	mul.wide.s32 	%rd7, %r77, 4;
	add.s64 	%rd2, %rd1, %rd7;
	or.pred  	%p11, %p10, %p8;
	@%p11 bra 	$L__BB2_8;
	ld.global.f32 	%f75, [%rd2];
	add.f32 	%f95, %f95, %f75;
	add.f32 	%f96, %f96, 0f3F800000;
$L__BB2_8:
	add.s32 	%r20, %r78, 1;
	or.b32  	%r52, %r20, %r14;
	setp.lt.s32 	%p13, %r52, 0;
	setp.ge.s32 	%p14, %r20, %r38;
	or.pred  	%p15, %p14, %p7;
	or.pred  	%p16, %p15, %p13;
	@%p16 bra 	$L__BB2_10;
	ld.global.f32 	%f76, [%rd2+4];
	add.f32 	%f95, %f95, %f76;
	add.f32 	%f96, %f96, 0f3F800000;
$L__BB2_10:
	add.s32 	%r21, %r20, 1;
	or.b32  	%r53, %r21, %r14;
	setp.lt.s32 	%p18, %r53, 0;
	setp.ge.s32 	%p19, %r21, %r38;
	or.pred  	%p20, %p19, %p7;
	or.pred  	%p21, %p20, %p18;
	@%p21 bra 	$L__BB2_12;
	ld.global.f32 	%f77, [%rd2+8];
	add.f32 	%f95, %f95, %f77;
	add.f32 	%f96, %f96, 0f3F800000;
$L__BB2_12:
	add.s32 	%r22, %r21, 1;
	or.b32  	%r54, %r22, %r14;
	setp.lt.s32 	%p23, %r54, 0;
	setp.ge.s32 	%p24, %r22, %r38;
	or.pred  	%p25, %p24, %p7;
	or.pred  	%p26, %p25, %p23;
	@%p26 bra 	$L__BB2_14;
	ld.global.f32 	%f78, [%rd2+12];
	add.f32 	%f95, %f95, %f78;
	add.f32 	%f96, %f96, 0f3F800000;
$L__BB2_14:
	add.s32 	%r23, %r22, 1;
	or.b32  	%r55, %r23, %r14;
	setp.lt.s32 	%p28, %r55, 0;
	setp.ge.s32 	%p29, %r23, %r38;
	or.pred  	%p30, %p29, %p7;
	or.pred  	%p31, %p30, %p28;
	@%p31 bra 	$L__BB2_16;
	ld.global.f32 	%f79, [%rd2+16];
	add.f32 	%f95, %f95, %f79;
	add.f32 	%f96, %f96, 0f3F800000;
$L__BB2_16:
	add.s32 	%r24, %r23, 1;
	or.b32  	%r56, %r24, %r14;
	setp.lt.s32 	%p33, %r56, 0;
	setp.ge.s32 	%p34, %r24, %r38;
	or.pred  	%p35, %p34, %p7;
	or.pred  	%p36, %p35, %p33;
	@%p36 bra 	$L__BB2_18;
	ld.global.f32 	%f80, [%rd2+20];
	add.f32 	%f95, %f95, %f80;
	add.f32 	%f96, %f96, 0f3F800000;
$L__BB2_18:
	add.s32 	%r25, %r24, 1;
	or.b32  	%r57, %r25, %r14;
	setp.lt.s32 	%p38, %r57, 0;
	setp.ge.s32 	%p39, %r25, %r38;
	or.pred  	%p40, %p39, %p7;
	or.pred  	%p41, %p40, %p38;
	@%p41 bra 	$L__BB2_20;
	ld.global.f32 	%f81, [%rd2+24];
	add.f32 	%f95, %f95, %f81;
	add.f32 	%f96, %f96, 0f3F800000;
$L__BB2_20:
	add.s32 	%r26, %r25, 1;
	or.b32  	%r58, %r26, %r14;
	setp.lt.s32 	%p43, %r58, 0;
	setp.ge.s32 	%p44, %r26, %r38;
	or.pred  	%p45, %p44, %p7;
	or.pred  	%p46, %p45, %p43;
	@%p46 bra 	$L__BB2_22;
	ld.global.f32 	%f82, [%rd2+28];
	add.f32 	%f95, %f95, %f82;
	add.f32 	%f96, %f96, 0f3F800000;
$L__BB2_22:
	add.s32 	%r80, %r78, 8;
	add.s32 	%r77, %r77, 8;
	add.s32 	%r76, %r76, 8;
	setp.ne.s32 	%p47, %r76, 0;
	add.s32 	%r78, %r26, 1;
	@%p47 bra 	$L__BB2_6;
$L__BB2_23:
	setp.lt.u32 	%p48, %r10, 3;
	@%p48 bra 	$L__BB2_33;
	setp.ge.s32 	%p49, %r14, %r40;
	or.b32  	%r59, %r80, %r14;
	setp.lt.s32 	%p50, %r59, 0;
	setp.ge.s32 	%p51, %r80, %r38;
	or.pred  	%p52, %p51, %p49;
	add.s32 	%r60, %r15, %r80;
	mul.wide.s32 	%rd8, %r60, 4;
	add.s64 	%rd3, %rd1, %rd8;
	or.pred  	%p53, %p52, %p50;
	@%p53 bra 	$L__BB2_26;
	ld.global.f32 	%f83, [%rd3];
	add.f32 	%f95, %f95, %f83;
	add.f32 	%f96, %f96, 0f3F800000;
$L__BB2_26:
	add.s32 	%r61, %r80, 1;
	or.b32  	%r62, %r61, %r14;
	setp.lt.s32 	%p55, %r62, 0;
	setp.ge.s32 	%p56, %r61, %r38;
	or.pred  	%p57, %p56, %p49;
	or.pred  	%p58, %p57, %p55;
	@%p58 bra 	$L__BB2_28;
	ld.global.f32 	%f84, [%rd3+4];
	add.f32 	%f95, %f95, %f84;
	add.f32 	%f96, %f96, 0f3F800000;
$L__BB2_28:
	add.s32 	%r63, %r80, 2;
	or.b32  	%r64, %r63, %r14;
	setp.lt.s32 	%p60, %r64, 0;
	setp.ge.s32 	%p61, %r63, %r38;
	or.pred  	%p62, %p61, %p49;
	or.pred  	%p63, %p62, %p60;
	@%p63 bra 	$L__BB2_30;
	ld.global.f32 	%f85, [%rd3+8];
	add.f32 	%f95, %f95, %f85;
	add.f32 	%f96, %f96, 0f3F800000;
$L__BB2_30:
	add.s32 	%r65, %r80, 3;
	or.b32  	%r66, %r65, %r14;
	setp.lt.s32 	%p65, %r66, 0;
	setp.ge.s32 	%p66, %r65, %r38;
	or.pred  	%p67, %p66, %p49;
	or.pred  	%p68, %p67, %p65;
	@%p68 bra 	$L__BB2_32;
	ld.global.f32 	%f86, [%rd3+12];
	add.f32 	%f95, %f95, %f86;
	add.f32 	%f96, %f96, 0f3F800000;
$L__BB2_32:
	add.s32 	%r80, %r80, 4;
$L__BB2_33:
	setp.eq.s32 	%p69, %r11, 0;
	@%p69 bra 	$L__BB2_39;
	setp.ge.s32 	%p70, %r14, %r40;
	or.b32  	%r67, %r80, %r14;
	setp.lt.s32 	%p71, %r67, 0;
	setp.ge.s32 	%p72, %r80, %r38;
	or.pred  	%p73, %p72, %p70;
	add.s32 	%r68, %r15, %r80;
	mul.wide.s32 	%rd9, %r68, 4;
	add.s64 	%rd4, %rd1, %rd9;
	or.pred  	%p74, %p73, %p71;
	@%p74 bra 	$L__BB2_36;
	ld.global.f32 	%f87, [%rd4];
	add.f32 	%f95, %f95, %f87;
	add.f32 	%f96, %f96, 0f3F800000;
$L__BB2_36:
	add.s32 	%r69, %r80, 1;
	or.b32  	%r70, %r69, %r14;
	setp.lt.s32 	%p76, %r70, 0;
	setp.ge.s32 	%p77, %r69, %r38;
	or.pred  	%p78, %p77, %p70;
	or.pred  	%p79, %p78, %p76;
	@%p79 bra 	$L__BB2_38;
	ld.global.f32 	%f88, [%rd4+4];
	add.f32 	%f95, %f95, %f88;
	add.f32 	%f96, %f96, 0f3F800000;
$L__BB2_38:
	add.s32 	%r80, %r80, 2;
$L__BB2_39:
	setp.ge.s32 	%p80, %r14, %r40;
	or.b32  	%r71, %r80, %r14;
	setp.lt.s32 	%p81, %r71, 0;
	setp.ge.s32 	%p82, %r80, %r38;
	or.pred  	%p83, %p82, %p80;
	or.pred  	%p84, %p83, %p81;
	@%p84 bra 	$L__BB2_41;
	add.s32 	%r72, %r15, %r80;
	mul.wide.s32 	%rd10, %r72, 4;
	add.s64 	%rd11, %rd1, %rd10;
	ld.global.f32 	%f89, [%rd11];
	add.f32 	%f95, %f95, %f89;
	add.f32 	%f96, %f96, 0f3F800000;
$L__BB2_41:
	add.s32 	%r75, %r14, 1;
	setp.ne.s32 	%p85, %r14, %r6;
	@%p85 bra 	$L__BB2_3;
$L__BB2_42:
	div.rn.f32 	%f90, %f95, %f96;
	mad.lo.s32 	%r73, %r38, %r47, %r1;
	add.s32 	%r74, %r73, %r4;
	cvta.to.global.u64 	%rd12, %rd5;
	mul.wide.s32 	%rd13, %r74, 4;
	add.s64 	%rd14, %rd12, %rd13;
	st.global.f32 	[%rd14], %f90;
$L__BB2_43:
	ret;

}
	// .globl	_Z20tiledBoxFilterKernelPfS_iii
.visible .entry _Z20tiledBoxFilterKernelPfS_iii(
	.param .u64 .ptr .align 1 _Z20tiledBoxFilterKernelPfS_iii_param_0,
	.param .u64 .ptr .align 1 _Z20tiledBoxFilterKernelPfS_iii_param_1,
	.param .u32 _Z20tiledBoxFilterKernelPfS_iii_param_2,
	.param .u32 _Z20tiledBoxFilterKernelPfS_iii_param_3,
	.param .u32 _Z20tiledBoxFilterKernelPfS_iii_param_4
)
{
	.reg .pred 	%p<15>;
	.reg .b32 	%r<95>;
	.reg .b32 	%f<82>;
	.reg .b64 	%rd<9>;
	// demoted variable
	.shared .align 4 .b8 _ZZ20tiledBoxFilterKernelPfS_iiiE4tile[40000];
	ld.param.u64 	%rd2, [_Z20tiledBoxFilterKernelPfS_iii_param_0];
	ld.param.u64 	%rd3, [_Z20tiledBoxFilterKernelPfS_iii_param_1];
	ld.param.u32 	%r44, [_Z20tiledBoxFilterKernelPfS_iii_param_2];
	ld.param.u32 	%r45, [_Z20tiledBoxFilterKernelPfS_iii_param_3];
	ld.param.u32 	%r46, [_Z20tiledBoxFilterKernelPfS_iii_param_4];
	mov.u32 	%r47, %ctaid.x;
	mov.u32 	%r48, %ntid.x;
	mul.lo.s32 	%r1, %r47, %r48;
	mov.u32 	%r2, %tid.x;
	add.s32 	%r3, %r1, %r2;
	mov.u32 	%r49, %ctaid.y;
	mov.u32 	%r50, %ntid.y;
	mul.lo.s32 	%r4, %r49, %r50;
	mov.u32 	%r88, %tid.y;
	add.s32 	%r6, %r4, %r88;
	mov.u32 	%r51, %ctaid.z;
	mul.lo.s32 	%r52, %r45, %r51;
	mul.lo.s32 	%r7, %r52, %r46;
	shl.b32 	%r8, %r44, 1;
	add.s32 	%r53, %r8, %r48;
	add.s32 	%r9, %r8, %r50;
	mul.lo.s32 	%r10, %r53, %r9;
	mul.lo.s32 	%r11, %r48, %r50;
	add.s32 	%r54, %r11, %r10;
	add.s32 	%r55, %r54, -1;
	div.s32 	%r12, %r55, %r11;
	mul.lo.s32 	%r13, %r48, %r88;
	setp.lt.s32 	%p1, %r12, 1;
	@%p1 bra 	$L__BB3_4;
	sub.s32 	%r14, %r1, %r44;
	add.s32 	%r15, %r45, -1;
	sub.s32 	%r16, %r4, %r44;
	add.s32 	%r17, %r13, %r2;
	cvta.to.global.u64 	%rd1, %rd2;
	mov.b32 	%r87, 0;
$L__BB3_2:
	mad.lo.s32 	%r19, %r87, %r11, %r17;
	setp.ge.s32 	%p2, %r19, %r10;
	@%p2 bra 	$L__BB3_4;
	div.s32 	%r57, %r19, %r9;
	mul.lo.s32 	%r58, %r57, %r9;
	sub.s32 	%r59, %r19, %r58;
	add.s32 	%r60, %r14, %r59;
	min.u32 	%r61, %r60, %r15;
	add.s32 	%r62, %r16, %r57;
	min.u32 	%r63, %r62, %r15;
	add.s32 	%r64, %r61, %r7;
	mad.lo.s32 	%r65, %r63, %r45, %r64;
	mul.wide.s32 	%rd4, %r65, 4;
	add.s64 	%rd5, %rd1, %rd4;
	ld.global.f32 	%f13, [%rd5];
	mov.u32 	%r66, _ZZ20tiledBoxFilterKernelPfS_iiiE4tile;
	mad.lo.s32 	%r67, %r57, 400, %r66;
	shl.b32 	%r68, %r59, 2;
	add.s32 	%r69, %r67, %r68;
	st.shared.f32 	[%r69], %f13;
	add.s32 	%r87, %r87, 1;
	setp.ne.s32 	%p3, %r87, %r12;
	@%p3 bra 	$L__BB3_2;
$L__BB3_4:
	bar.sync 	0;
	setp.ge.s32 	%p4, %r3, %r45;
	setp.ge.s32 	%p5, %r6, %r46;
	or.pred  	%p6, %p4, %p5;
	@%p6 bra 	$L__BB3_19;
	add.s32 	%r70, %r88, %r8;
	add.s32 	%r21, %r70, 1;
	setp.ge.u32 	%p7, %r88, %r21;
	mov.f32 	%f77, 0f00000000;
	@%p7 bra 	$L__BB3_18;
	add.s32 	%r71, %r8, 1;
	add.s32 	%r22, %r71, %r2;
	and.b32  	%r23, %r8, 14;
	and.b32  	%r24, %r8, 6;
	and.b32  	%r25, %r44, 1;
	and.b32  	%r72, %r71, -16;
	neg.s32 	%r26, %r72;
	shl.b32 	%r73, %r2, 2;
	mov.u32 	%r74, _ZZ20tiledBoxFilterKernelPfS_iiiE4tile;
	add.s32 	%r75, %r73, %r74;
	add.s32 	%r27, %r75, 32;
	mov.f32 	%f77, 0f00000000;
$L__BB3_7:
	setp.ge.u32 	%p8, %r2, %r22;
	@%p8 bra 	$L__BB3_17;
	setp.lt.u32 	%p9, %r8, 15;
	mov.u32 	%r92, %r2;
	@%p9 bra 	$L__BB3_11;
	mad.lo.s32 	%r89, %r88, 400, %r27;
	mov.u32 	%r90, %r26;
	mov.u32 	%r92, %r2;
$L__BB3_10:
	.pragma "nounroll";
	ld.shared.f32 	%f16, [%r89+-32];
	add.f32 	%f17, %f77, %f16;
	ld.shared.f32 	%f18, [%r89+-28];
	add.f32 	%f19, %f17, %f18;
	ld.shared.f32 	%f20, [%r89+-24];
	add.f32 	%f21, %f19, %f20;
	ld.shared.f32 	%f22, [%r89+-20];
	add.f32 	%f23, %f21, %f22;
	ld.shared.f32 	%f24, [%r89+-16];
	add.f32 	%f25, %f23, %f24;
	ld.shared.f32 	%f26, [%r89+-12];
	add.f32 	%f27, %f25, %f26;
	ld.shared.f32 	%f28, [%r89+-8];
	add.f32 	%f29, %f27, %f28;
	ld.shared.f32 	%f30, [%r89+-4];
	add.f32 	%f31, %f29, %f30;
	ld.shared.f32 	%f32, [%r89];
	add.f32 	%f33, %f31, %f32;
	ld.shared.f32 	%f34, [%r89+4];
	add.f32 	%f35, %f33, %f34;
	ld.shared.f32 	%f36, [%r89+8];
	add.f32 	%f37, %f35, %f36;
	ld.shared.f32 	%f38, [%r89+12];
	add.f32 	%f39, %f37, %f38;
	ld.shared.f32 	%f40, [%r89+16];
	add.f32 	%f41, %f39, %f40;
	ld.shared.f32 	%f42, [%r89+20];
	add.f32 	%f43, %f41, %f42;
	ld.shared.f32 	%f44, [%r89+24];
	add.f32 	%f45, %f43, %f44;
	ld.shared.f32 	%f46, [%r89+28];
	add.f32 	%f77, %f45, %f46;
	add.s32 	%r92, %r92, 16;
	add.s32 	%r90, %r90, 16;
	add.s32 	%r89, %r89, 64;
	setp.ne.s32 	%p10, %r90, 0;
	@%p10 bra 	$L__BB3_10;
$L__BB3_11:
	mad.lo.s32 	%r37, %r88, 400, %r74;
	setp.lt.u32 	%p11, %r23, 7;
	@%p11 bra 	$L__BB3_13;
	shl.b32 	%r77, %r92, 2;
	add.s32 	%r78, %r37, %r77;
	ld.shared.f32 	%f47, [%r78];
	add.f32 	%f48, %f77, %f47;
	ld.shared.f32 	%f49, [%r78+4];
	add.f32 	%f50, %f48, %f49;
	ld.shared.f32 	%f51, [%r78+8];
	add.f32 	%f52, %f50, %f51;
	ld.shared.f32 	%f53, [%r78+12];
	add.f32 	%f54, %f52, %f53;
	ld.shared.f32 	%f55, [%r78+16];
	add.f32 	%f56, %f54, %f55;
	ld.shared.f32 	%f57, [%r78+20];
	add.f32 	%f58, %f56, %f57;
	ld.shared.f32 	%f59, [%r78+24];
	add.f32 	%f60, %f58, %f59;
	ld.shared.f32 	%f61, [%r78+28];
	add.f32 	%f77, %f60, %f61;
	add.s32 	%r92, %r92, 8;
$L__BB3_13:
	setp.lt.u32 	%p12, %r24, 3;
	@%p12 bra 	$L__BB3_15;
	shl.b32 	%r79, %r92, 2;
	add.s32 	%r80, %r37, %r79;
	ld.shared.f32 	%f62, [%r80];
	add.f32 	%f63, %f77, %f62;
	ld.shared.f32 	%f64, [%r80+4];
	add.f32 	%f65, %f63, %f64;
	ld.shared.f32 	%f66, [%r80+8];
	add.f32 	%f67, %f65, %f66;
	ld.shared.f32 	%f68, [%r80+12];
	add.f32 	%f77, %f67, %f68;
	add.s32 	%r92, %r92, 4;
$L__BB3_15:
	setp.eq.s32 	%p13, %r25, 0;
	shl.b32 	%r81, %r92, 2;
	add.s32 	%r42, %r37, %r81;
	ld.shared.f32 	%f69, [%r42];
	add.f32 	%f77, %f77, %f69;
	@%p13 bra 	$L__BB3_17;
	ld.shared.f32 	%f70, [%r42+4];
	add.f32 	%f71, %f77, %f70;
	ld.shared.f32 	%f72, [%r42+8];
	add.f32 	%f77, %f71, %f72;
$L__BB3_17:
	add.s32 	%r88, %r88, 1;
	setp.ne.s32 	%p14, %r88, %r21;
	@%p14 bra 	$L__BB3_7;
$L__BB3_18:
	mad.lo.s32 	%r82, %r8, %r8, %r8;
	add.s32 	%r83, %r8, %r82;
	add.s32 	%r84, %r83, 1;
	cvt.rn.f32.u32 	%f73, %r84;
	div.rn.f32 	%f74, %f77, %f73;
	mad.lo.s32 	%r85, %r45, %r6, %r3;
	add.s32 	%r86, %r85, %r7;
	cvta.to.global.u64 	%rd6, %rd3;
	mul.wide.s32 	%rd7, %r86, 4;
	add.s64 	%rd8, %rd6, %rd7;
	st.global.f32 	[%rd8], %f74;
$L__BB3_19:
	ret;

}


// ===== COMPILED SASS (sm_100) =====

	.target	sm_100

	.elftype	@"ET_EXEC"


//--------------------- .note.nv.tkinfo           --------------------------
	.section	.note.nv.tkinfo,"",@"SHT_NOTE"
	.sectionflags	@"SHF_NOTE_NV_TKINFO"
	.tkinfo
        /*0018*/ 	.word	0x00000002
        /*0030*/ 	.string	""
        /*0030*/ 	.string	"ptxas"
        /*0030*/ 	.string	"Cuda compilation tools, release 13.0, V13.0.88"
        /*0030*/ 	.string	"Build cuda_13.0.r13.0/compiler.36424714_0"
        /*0030*/ 	.string	"-arch sm_100 -m 64 "



//--------------------- .note.nv.cuinfo           --------------------------
	.section	.note.nv.cuinfo,"",@"SHT_NOTE"
	.sectionflags	@"SHF_NOTE_NV_CUINFO"
        /*0018*/ 	.short	0x0002
        /*001a*/ 	.short	0x0064
        /*001c*/ 	.short	0x0082
	.zero		2


//--------------------- .nv.info                  --------------------------
	.section	.nv.info,"",@"SHT_CUDA_INFO"
	.align	4


	//----- nvinfo : EIATTR_REGCOUNT
	.align		4
        /*0000*/ 	.byte	0x04, 0x2f
        /*0002*/ 	.short	(.L_1 - .L_0)
	.align		4
.L_0:
        /*0004*/ 	.word	index@(_Z20d_boxfilter_x_globalPfS_iii)
        /*0008*/ 	.word	0x00000020


	//----- nvinfo : EIATTR_FRAME_SIZE
	.align		4
.L_1:
        /*000c*/ 	.byte	0x04, 0x11
        /*000e*/ 	.short	(.L_3 - .L_2)
	.align		4
.L_2:
        /*0010*/ 	.word	index@($__internal_3_$__cuda_sm20_rcp_rn_f32_slowpath)
        /*0014*/ 	.word	0x00000000


	//----- nvinfo : EIATTR_FRAME_SIZE
	.align		4
.L_3:
        /*0018*/ 	.byte	0x04, 0x11
        /*001a*/ 	.short	(.L_5 - .L_4)
	.align		4
.L_4:
        /*001c*/ 	.word	index@(_Z20d_boxfilter_x_globalPfS_iii)
        /*0020*/ 	.word	0x00000000


	//----- nvinfo : EIATTR_REGCOUNT
	.align		4
.L_5:
        /*0024*/ 	.byte	0x04, 0x2f
        /*0026*/ 	.short	(.L_7 - .L_6)
	.align		4
.L_6:
        /*0028*/ 	.word	index@(_Z20d_boxfilter_y_globalPfS_iii)
        /*002c*/ 	.word	0x00000020


	//----- nvinfo : EIATTR_FRAME_SIZE
	.align		4
.L_7:
        /*0030*/ 	.byte	0x04, 0x11
        /*0032*/ 	.short	(.L_9 - .L_8)
	.align		4
.L_8:
        /*0034*/ 	.word	index@($__internal_2_$__cuda_sm20_rcp_rn_f32_slowpath)
        /*0038*/ 	.word	0x00000000


	//----- nvinfo : EIATTR_FRAME_SIZE
	.align		4
.L_9:
        /*003c*/ 	.byte	0x04, 0x11
        /*003e*/ 	.short	(.L_11 - .L_10)
	.align		4
.L_10:
        /*0040*/ 	.word	index@(_Z20d_boxfilter_y_globalPfS_iii)
        /*0044*/ 	.word	0x00000000


	//----- nvinfo : EIATTR_REGCOUNT
	.align		4
.L_11:
        /*0048*/ 	.byte	0x04, 0x2f
        /*004a*/ 	.short	(.L_13 - .L_12)
	.align		4
.L_12:
        /*004c*/ 	.word	index@(_Z20boxFilterSmallKernelPfS_iii)
        /*0050*/ 	.word	0x0000001d


	//----- nvinfo : EIATTR_FRAME_SIZE
	.align		4
.L_13:
        /*0054*/ 	.byte	0x04, 0x11
        /*0056*/ 	.short	(.L_15 - .L_14)
	.align		4
.L_14:
        /*0058*/ 	.word	index@($__internal_1_$__cuda_sm3x_div_rn_noftz_f32_slowpath)
        /*005c*/ 	.word	0x00000000


	//----- nvinfo : EIATTR_FRAME_SIZE
	.align		4
.L_15:
        /*0060*/ 	.byte	0x04, 0x11
        /*0062*/ 	.short	(.L_17 - .L_16)
	.align		4
.L_16:
        /*0064*/ 	.word	index@(_Z20boxFilterSmallKernelPfS_iii)
        /*0068*/ 	.word	0x00000000


	//----- nvinfo : EIATTR_REGCOUNT
	.align		4
.L_17:
        /*006c*/ 	.byte	0x04, 0x2f
        /*006e*/ 	.short	(.L_19 - .L_18)
	.align		4
.L_18:
        /*0070*/ 	.word	index@(_Z20tiledBoxFilterKernelPfS_iii)
        /*0074*/ 	.word	0x0000001e


	//----- nvinfo : EIATTR_FRAME_SIZE
	.align		4
.L_19:
        /*0078*/ 	.byte	0x04, 0x11
        /*007a*/ 	.short	(.L_21 - .L_20)
	.align		4
.L_20:
        /*007c*/ 	.word	index@($__internal_0_$__cuda_sm3x_div_rn_noftz_f32_slowpath)
        /*0080*/ 	.word	0x00000000


	//----- nvinfo : EIATTR_FRAME_SIZE
	.align		4
.L_21:
        /*0084*/ 	.byte	0x04, 0x11
        /*0086*/ 	.short	(.L_23 - .L_22)
	.align		4
.L_22:
        /*0088*/ 	.word	index@(_Z20tiledBoxFilterKernelPfS_iii)
        /*008c*/ 	.word	0x00000000


	//----- nvinfo : EIATTR_MIN_STACK_SIZE
	.align		4
.L_23:
        /*0090*/ 	.byte	0x04, 0x12
        /*0092*/ 	.short	(.L_25 - .L_24)
	.align		4
.L_24:
        /*0094*/ 	.word	index@(_Z20tiledBoxFilterKernelPfS_iii)
        /*0098*/ 	.word	0x00000000


	//----- nvinfo : EIATTR_MIN_STACK_SIZE
	.align		4
.L_25:
        /*009c*/ 	.byte	0x04, 0x12
        /*009e*/ 	.short	(.L_27 - .L_26)
	.align		4
.L_26:
        /*00a0*/ 	.word	index@(_Z20boxFilterSmallKernelPfS_iii)
        /*00a4*/ 	.word	0x00000000


	//----- nvinfo : EIATTR_MIN_STACK_SIZE
	.align		4
.L_27:
        /*00a8*/ 	.byte	0x04, 0x12
        /*00aa*/ 	.short	(.L_29 - .L_28)
	.align		4
.L_28:
        /*00ac*/ 	.word	index@(_Z20d_boxfilter_y_globalPfS_iii)
        /*00b0*/ 	.word	0x00000000


	//----- nvinfo : EIATTR_MIN_STACK_SIZE
	.align		4
.L_29:
        /*00b4*/ 	.byte	0x04, 0x12
        /*00b6*/ 	.short	(.L_31 - .L_30)
	.align		4
.L_30:
        /*00b8*/ 	.word	index@(_Z20d_boxfilter_x_globalPfS_iii)
        /*00bc*/ 	.word	0x00000000
.L_31:


//--------------------- .nv.compat                --------------------------
	.section	.nv.compat,"",@"SHT_CUDA_COMPAT_INFO"
	.align	4
        /*0000*/ 	.byte	0x02, 0x09, 0x00, 0x00, 0x02, 0x02, 0x01, 0x00, 0x02, 0x05, 0x05, 0x00, 0x03, 0x07, 0x01, 0x01
        /*0010*/ 	.byte	0x02, 0x03, 0x00, 0x00, 0x02, 0x06, 0x01, 0x00, 0x04, 0x0b, 0x08, 0x00, 0x01, 0x00, 0x00, 0x00
        /*0020*/ 	.byte	0x00, 0x00, 0x00, 0x00


//--------------------- .nv.info._Z20tiledBoxFilterKernelPfS_iii --------------------------
	.section	.nv.info._Z20tiledBoxFilterKernelPfS_iii,"",@"SHT_CUDA_INFO"
	.sectionflags	@""
	.align	4


	//----- nvinfo : EIATTR_CUDA_API_VERSION
	.align		4
        /*0000*/ 	.byte	0x04, 0x37
        /*0002*/ 	.short	(.L_33 - .L_32)
.L_32:
        /*0004*/ 	.word	0x00000082


	//----- nvinfo : EIATTR_KPARAM_INFO
	.align		4
.L_33:
        /*0008*/ 	.byte	0x04, 0x17
        /*000a*/ 	.short	(.L_35 - .L_34)
.L_34:
        /*000c*/ 	.word	0x00000000
        /*0010*/ 	.short	0x0004
        /*0012*/ 	.short	0x0018
        /*0014*/ 	.byte	0x00, 0xf0, 0x11, 0x00


	//----- nvinfo : EIATTR_KPARAM_INFO
	.align		4
.L_35:
        /*0018*/ 	.byte	0x04, 0x17
        /*001a*/ 	.short	(.L_37 - .L_36)
.L_36:
        /*001c*/ 	.word	0x00000000
        /*0020*/ 	.short	0x0003
        /*0022*/ 	.short	0x0014
        /*0024*/ 	.byte	0x00, 0xf0, 0x11, 0x00


	//----- nvinfo : EIATTR_KPARAM_INFO
	.align		4
.L_37:
        /*0028*/ 	.byte	0x04, 0x17
        /*002a*/ 	.short	(.L_39 - .L_38)
.L_38:
        /*002c*/ 	.word	0x00000000
        /*0030*/ 	.short	0x0002
        /*0032*/ 	.short	0x0010
        /*0034*/ 	.byte	0x00, 0xf0, 0x11, 0x00


	//----- nvinfo : EIATTR_KPARAM_INFO
	.align		4
.L_39:
        /*0038*/ 	.byte	0x04, 0x17
        /*003a*/ 	.short	(.L_41 - .L_40)
.L_40:
        /*003c*/ 	.word	0x00000000
        /*0040*/ 	.short	0x0001
        /*0042*/ 	.short	0x0008
        /*0044*/ 	.byte	0x00, 0xf5, 0x21, 0x00


	//----- nvinfo : EIATTR_KPARAM_INFO
	.align		4
.L_41:
        /*0048*/ 	.byte	0x04, 0x17
        /*004a*/ 	.short	(.L_43 - .L_42)
.L_42:
        /*004c*/ 	.word	0x00000000
        /*0050*/ 	.short	0x0000
        /*0052*/ 	.short	0x0000
        /*0054*/ 	.byte	0x00, 0xf5, 0x21, 0x00


	//----- nvinfo : EIATTR_SPARSE_MMA_MASK
	.align		4
.L_43:
        /*0058*/ 	.byte	0x03, 0x50
        /*005a*/ 	.short	0x0000


	//----- nvinfo : EIATTR_MAXREG_COUNT
	.align		4
        /*005c*/ 	.byte	0x03, 0x1b
        /*005e*/ 	.short	0x00ff


	//----- nvinfo : EIATTR_NUM_BARRIERS
	.align		4
        /*0060*/ 	.byte	0x02, 0x4c
        /*0062*/ 	.byte	0x01
	.zero		1


	//----- nvinfo : EIATTR_MERCURY_ISA_VERSION
	.align		4
        /*0064*/ 	.byte	0x03, 0x5f
        /*0066*/ 	.short	0x0101


	//----- nvinfo : EIATTR_VRC_CTA_INIT_COUNT
	.align		4
        /*0068*/ 	.byte	0x02, 0x4a
	.zero		1
	.zero		1


	//----- nvinfo : EIATTR_EXIT_INSTR_OFFSETS
	.align		4
        /*006c*/ 	.byte	0x04, 0x1c
        /*006e*/ 	.short	(.L_45 - .L_44)


	//   ....[0]....
.L_44:
        /*0070*/ 	.word	0x000006f0


	//   ....[1]....
        /*0074*/ 	.word	0x00000f60


	//----- nvinfo : EIATTR_CRS_STACK_SIZE
	.align		4
.L_45:
        /*0078*/ 	.byte	0x04, 0x1e
        /*007a*/ 	.short	(.L_47 - .L_46)
.L_46:
        /*007c*/ 	.word	0x00000000


	//----- nvinfo : EIATTR_CBANK_PARAM_SIZE
	.align		4
.L_47:
        /*0080*/ 	.byte	0x03, 0x19
        /*0082*/ 	.short	0x001c


	//----- nvinfo : EIATTR_PARAM_CBANK
	.align		4
        /*0084*/ 	.byte	0x04, 0x0a
        /*0086*/ 	.short	(.L_49 - .L_48)
	.align		4
.L_48:
        /*0088*/ 	.word	index@(.nv.constant0._Z20tiledBoxFilterKernelPfS_iii)
        /*008c*/ 	.short	0x0380
        /*008e*/ 	.short	0x001c


	//----- nvinfo : EIATTR_SW_WAR
	.align		4
.L_49:
        /*0090*/ 	.byte	0x04, 0x36
        /*0092*/ 	.short	(.L_51 - .L_50)
.L_50:
        /*0094*/ 	.word	0x00000008
.L_51:


//--------------------- .nv.info._Z20boxFilterSmallKernelPfS_iii --------------------------
	.section	.nv.info._Z20boxFilterSmallKernelPfS_iii,"",@"SHT_CUDA_INFO"
	.sectionflags	@""
	.align	4


	//----- nvinfo : EIATTR_CUDA_API_VERSION
	.align		4
        /*0000*/ 	.byte	0x04, 0x37
        /*0002*/ 	.short	(.L_53 - .L_52)
.L_52:
        /*0004*/ 	.word	0x00000082


	//----- nvinfo : EIATTR_KPARAM_INFO
	.align		4
.L_53:
        /*0008*/ 	.byte	0x04, 0x17
        /*000a*/ 	.short	(.L_55 - .L_54)
.L_54:
        /*000c*/ 	.word	0x00000000
        /*0010*/ 	.short	0x0004
        /*0012*/ 	.short	0x0018
        /*0014*/ 	.byte	0x00, 0xf0, 0x11, 0x00


	//----- nvinfo : EIATTR_KPARAM_INFO
	.align		4
.L_55:
        /*0018*/ 	.byte	0x04, 0x17
        /*001a*/ 	.short	(.L_57 - .L_56)
.L_56:
        /*001c*/ 	.word	0x00000000
        /*0020*/ 	.short	0x0003
        /*0022*/ 	.short	0x0014
        /*0024*/ 	.byte	0x00, 0xf0, 0x11, 0x00


	//----- nvinfo : EIATTR_KPARAM_INFO
	.align		4
.L_57:
        /*0028*/ 	.byte	0x04, 0x17
        /*002a*/ 	.short	(.L_59 - .L_58)
.L_58:
        /*002c*/ 	.word	0x00000000
        /*0030*/ 	.short	0x0002
        /*0032*/ 	.short	0x0010
        /*0034*/ 	.byte	0x00, 0xf0, 0x11, 0x00


	//----- nvinfo : EIATTR_KPARAM_INFO
	.align		4
.L_59:
        /*0038*/ 	.byte	0x04, 0x17
        /*003a*/ 	.short	(.L_61 - .L_60)
.L_60:
        /*003c*/ 	.word	0x00000000
        /*0040*/ 	.short	0x0001
        /*0042*/ 	.short	0x0008
        /*0044*/ 	.byte	0x00, 0xf5, 0x21, 0x00


	//----- nvinfo : EIATTR_KPARAM_INFO
	.align		4
.L_61:
        /*0048*/ 	.byte	0x04, 0x17
        /*004a*/ 	.short	(.L_63 - .L_62)
.L_62:
        /*004c*/ 	.word	0x00000000
        /*0050*/ 	.short	0x0000
        /*0052*/ 	.short	0x0000
        /*0054*/ 	.byte	0x00, 0xf5, 0x21, 0x00


	//----- nvinfo : EIATTR_SPARSE_MMA_MASK
	.align		4
.L_63:
        /*0058*/ 	.byte	0x03, 0x50
        /*005a*/ 	.short	0x0000


	//----- nvinfo : EIATTR_MAXREG_COUNT
	.align		4
        /*005c*/ 	.byte	0x03, 0x1b
        /*005e*/ 	.short	0x00ff


	//----- nvinfo : EIATTR_MERCURY_ISA_VERSION
	.align		4
        /*0060*/ 	.byte	0x03, 0x5f
        /*0062*/ 	.short	0x0101


	//----- nvinfo : EIATTR_VRC_CTA_INIT_COUNT
	.align		4
        /*0064*/ 	.byte	0x02, 0x4a
	.zero		1
	.zero		1


	//----- nvinfo : EIATTR_EXIT_INSTR_OFFSETS
	.align		4
        /*0068*/ 	.byte	0x04, 0x1c
        /*006a*/ 	.short	(.L_65 - .L_64)


	//   ....[0]....
.L_64:
        /*006c*/ 	.word	0x00000100


	//   ....[1]....
        /*0070*/ 	.word	0x00000cf0


	//----- nvinfo : EIATTR_CRS_STACK_SIZE
	.align		4
.L_65:
        /*0074*/ 	.byte	0x04, 0x1e
        /*0076*/ 	.short	(.L_67 - .L_66)
.L_66:
        /*0078*/ 	.word	0x00000000


	//----- nvinfo : EIATTR_CBANK_PARAM_SIZE
	.align		4
.L_67:
        /*007c*/ 	.byte	0x03, 0x19
        /*007e*/ 	.short	0x001c


	//----- nvinfo : EIATTR_PARAM_CBANK
	.align		4
        /*0080*/ 	.byte	0x04, 0x0a
        /*0082*/ 	.short	(.L_69 - .L_68)
	.align		4
.L_68:
        /*0084*/ 	.word	index@(.nv.constant0._Z20boxFilterSmallKernelPfS_iii)
        /*0088*/ 	.short	0x0380
        /*008a*/ 	.short	0x001c


	//----- nvinfo : EIATTR_SW_WAR
	.align		4
.L_69:
        /*008c*/ 	.byte	0x04, 0x36
        /*008e*/ 	.short	(.L_71 - .L_70)
.L_70:
        /*0090*/ 	.word	0x00000008
.L_71:


//--------------------- .nv.info._Z20d_boxfilter_y_globalPfS_iii --------------------------
	.section	.nv.info._Z20d_boxfilter_y_globalPfS_iii,"",@"SHT_CUDA_INFO"
	.sectionflags	@""
	.align	4


	//----- nvinfo : EIATTR_CUDA_API_VERSION
	.align		4
        /*0000*/ 	.byte	0x04, 0x37
        /*0002*/ 	.short	(.L_73 - .L_72)
.L_72:
        /*0004*/ 	.word	0x00000082


	//----- nvinfo : EIATTR_KPARAM_INFO
	.align		4
.L_73:
        /*0008*/ 	.byte	0x04, 0x17
        /*000a*/ 	.short	(.L_75 - .L_74)
.L_74:
        /*000c*/ 	.word	0x00000000
        /*0010*/ 	.short	0x0004
        /*0012*/ 	.short	0x0018
        /*0014*/ 	.byte	0x00, 0xf0, 0x11, 0x00


	//----- nvinfo : EIATTR_KPARAM_INFO
	.align		4
.L_75:
        /*0018*/ 	.byte	0x04, 0x17
        /*001a*/ 	.short	(.L_77 - .L_76)
.L_76:
        /*001c*/ 	.word	0x00000000
        /*0020*/ 	.short	0x0003
        /*0022*/ 	.short	0x0014
        /*0024*/ 	.byte	0x00, 0xf0, 0x11, 0x00


	//----- nvinfo : EIATTR_KPARAM_INFO
	.align		4
.L_77:
        /*0028*/ 	.byte	0x04, 0x17
        /*002a*/ 	.short	(.L_79 - .L_78)
.L_78:
        /*002c*/ 	.word	0x00000000
        /*0030*/ 	.short	0x0002
        /*0032*/ 	.short	0x0010
        /*0034*/ 	.byte	0x00, 0xf0, 0x11, 0x00


	//----- nvinfo : EIATTR_KPARAM_INFO
	.align		4
.L_79:
        /*0038*/ 	.byte	0x04, 0x17
        /*003a*/ 	.short	(.L_81 - .L_80)
.L_80:
        /*003c*/ 	.word	0x00000000
        /*0040*/ 	.short	0x0001
        /*0042*/ 	.short	0x0008
        /*0044*/ 	.byte	0x00, 0xf5, 0x21, 0x00


	//----- nvinfo : EIATTR_KPARAM_INFO
	.align		4
.L_81:
        /*0048*/ 	.byte	0x04, 0x17
        /*004a*/ 	.short	(.L_83 - .L_82)
.L_82:
        /*004c*/ 	.word	0x00000000
        /*0050*/ 	.short	0x0000
        /*0052*/ 	.short	0x0000
        /*0054*/ 	.byte	0x00, 0xf5, 0x21, 0x00


	//----- nvinfo : EIATTR_SPARSE_MMA_MASK
	.align		4
.L_83:
        /*0058*/ 	.byte	0x03, 0x50
        /*005a*/ 	.short	0x0000


	//----- nvinfo : EIATTR_MAXREG_COUNT
	.align		4
        /*005c*/ 	.byte	0x03, 0x1b
        /*005e*/ 	.short	0x00ff


	//----- nvinfo : EIATTR_MERCURY_ISA_VERSION
	.align		4
        /*0060*/ 	.byte	0x03, 0x5f
        /*0062*/ 	.short	0x0101


	//----- nvinfo : EIATTR_VRC_CTA_INIT_COUNT
	.align		4
        /*0064*/ 	.byte	0x02, 0x4a
	.zero		1
	.zero		1


	//----- nvinfo : EIATTR_EXIT_INSTR_OFFSETS
	.align		4
        /*0068*/ 	.byte	0x04, 0x1c
        /*006a*/ 	.short	(.L_85 - .L_84)


	//   ....[0]....
.L_84:
        /*006c*/ 	.word	0x00000070


	//   ....[1]....
        /*0070*/ 	.word	0x00002220


	//   ....[2]....
        /*0074*/ 	.word	0x000027b0


	//   ....[3]....
        /*0078*/ 	.word	0x00002a50


	//   ....[4]....
        /*007c*/ 	.word	0x00002be0


	//   ....[5]....
        /*0080*/ 	.word	0x00002ca0


	//----- nvinfo : EIATTR_CRS_STACK_SIZE
	.align		4
.L_85:
        /*0084*/ 	.byte	0x04, 0x1e
        /*0086*/ 	.short	(.L_87 - .L_86)
.L_86:
        /*0088*/ 	.word	0x00000000


	//----- nvinfo : EIATTR_CBANK_PARAM_SIZE
	.align		4
.L_87:
        /*008c*/ 	.byte	0x03, 0x19
        /*008e*/ 	.short	0x001c


	//----- nvinfo : EIATTR_PARAM_CBANK
	.align		4
        /*0090*/ 	.byte	0x04, 0x0a
        /*0092*/ 	.short	(.L_89 - .L_88)
	.align		4
.L_88:
        /*0094*/ 	.word	index@(.nv.constant0._Z20d_boxfilter_y_globalPfS_iii)
        /*0098*/ 	.short	0x0380
        /*009a*/ 	.short	0x001c


	//----- nvinfo : EIATTR_SW_WAR
	.align		4
.L_89:
        /*009c*/ 	.byte	0x04, 0x36
        /*009e*/ 	.short	(.L_91 - .L_90)
.L_90:
        /*00a0*/ 	.word	0x00000008
.L_91:


//--------------------- .nv.info._Z20d_boxfilter_x_globalPfS_iii --------------------------
	.section	.nv.info._Z20d_boxfilter_x_globalPfS_iii,"",@"SHT_CUDA_INFO"
	.sectionflags	@""
	.align	4


	//----- nvinfo : EIATTR_CUDA_API_VERSION
	.align		4
        /*0000*/ 	.byte	0x04, 0x37
        /*0002*/ 	.short	(.L_93 - .L_92)
.L_92:
        /*0004*/ 	.word	0x00000082


	//----- nvinfo : EIATTR_KPARAM_INFO
	.align		4
.L_93:
        /*0008*/ 	.byte	0x04, 0x17
        /*000a*/ 	.short	(.L_95 - .L_94)
.L_94:
        /*000c*/ 	.word	0x00000000
        /*0010*/ 	.short	0x0004
        /*0012*/ 	.short	0x0018
        /*0014*/ 	.byte	0x00, 0xf0, 0x11, 0x00


	//----- nvinfo : EIATTR_KPARAM_INFO
	.align		4
.L_95:
        /*0018*/ 	.byte	0x04, 0x17
        /*001a*/ 	.short	(.L_97 - .L_96)
.L_96:
        /*001c*/ 	.word	0x00000000
        /*0020*/ 	.short	0x0003
        /*0022*/ 	.short	0x0014
        /*0024*/ 	.byte	0x00, 0xf0, 0x11, 0x00


	//----- nvinfo : EIATTR_KPARAM_INFO
	.align		4
.L_97:
        /*0028*/ 	.byte	0x04, 0x17
        /*002a*/ 	.short	(.L_99 - .L_98)
.L_98:
        /*002c*/ 	.word	0x00000000
        /*0030*/ 	.short	0x0002
        /*0032*/ 	.short	0x0010
        /*0034*/ 	.byte	0x00, 0xf0, 0x11, 0x00


	//----- nvinfo : EIATTR_KPARAM_INFO
	.align		4
.L_99:
        /*0038*/ 	.byte	0x04, 0x17
        /*003a*/ 	.short	(.L_101 - .L_100)
.L_100:
        /*003c*/ 	.word	0x00000000
        /*0040*/ 	.short	0x0001
        /*0042*/ 	.short	0x0008
        /*0044*/ 	.byte	0x00, 0xf5, 0x21, 0x00


	//----- nvinfo : EIATTR_KPARAM_INFO
	.align		4
.L_101:
        /*0048*/ 	.byte	0x04, 0x17
        /*004a*/ 	.short	(.L_103 - .L_102)
.L_102:
        /*004c*/ 	.word	0x00000000
        /*0050*/ 	.short	0x0000
        /*0052*/ 	.short	0x0000
        /*0054*/ 	.byte	0x00, 0xf5, 0x21, 0x00


	//----- nvinfo : EIATTR_SPARSE_MMA_MASK
	.align		4
.L_103:
        /*0058*/ 	.byte	0x03, 0x50
        /*005a*/ 	.short	0x0000


	//----- nvinfo : EIATTR_MAXREG_COUNT
	.align		4
        /*005c*/ 	.byte	0x03, 0x1b
        /*005e*/ 	.short	0x00ff


	//----- nvinfo : EIATTR_MERCURY_ISA_VERSION
	.align		4
        /*0060*/ 	.byte	0x03, 0x5f
        /*0062*/ 	.short	0x0101


	//----- nvinfo : EIATTR_VRC_CTA_INIT_COUNT
	.align		4
        /*0064*/ 	.byte	0x02, 0x4a
	.zero		1
	.zero		1


	//----- nvinfo : EIATTR_EXIT_INSTR_OFFSETS
	.align		4
        /*0068*/ 	.byte	0x04, 0x1c
        /*006a*/ 	.short	(.L_105 - .L_104)


	//   ....[0]....
.L_104:
        /*006c*/ 	.word	0x00000070


	//   ....[1]....
        /*0070*/ 	.word	0x00001d40


	//   ....[2]....
        /*0074*/ 	.word	0x000021b0


	//   ....[3]....
        /*0078*/ 	.word	0x000023d0


	//   ....[4]....
        /*007c*/ 	.word	0x00002520


	//   ....[5]....
        /*0080*/ 	.word	0x000025c0


	//----- nvinfo : EIATTR_CRS_STACK_SIZE
	.align		4
.L_105:
        /*0084*/ 	.byte	0x04, 0x1e
        /*0086*/ 	.short	(.L_107 - .L_106)
.L_106:
        /*0088*/ 	.word	0x00000000


	//----- nvinfo : EIATTR_CBANK_PARAM_SIZE
	.align		4
.L_107:
        /*008c*/ 	.byte	0x03, 0x19
        /*008e*/ 	.short	0x001c


	//----- nvinfo : EIATTR_PARAM_CBANK
	.align		4
        /*0090*/ 	.byte	0x04, 0x0a
        /*0092*/ 	.short	(.L_109 - .L_108)
	.align		4
.L_108:
        /*0094*/ 	.word	index@(.nv.constant0._Z20d_boxfilter_x_globalPfS_iii)
        /*0098*/ 	.short	0x0380
        /*009a*/ 	.short	0x001c


	//----- nvinfo : EIATTR_SW_WAR
	.align		4
.L_109:
        /*009c*/ 	.byte	0x04, 0x36
        /*009e*/ 	.short	(.L_111 - .L_110)
.L_110:
        /*00a0*/ 	.word	0x00000008
.L_111:


//--------------------- .nv.callgraph             --------------------------
	.section	.nv.callgraph,"",@"SHT_CUDA_CALLGRAPH"
	.align	4
	.sectionentsize	8
	.align		4
        /*0000*/ 	.word	0x00000000
	.align		4
        /*0004*/ 	.word	0xffffffff
	.align		4
        /*0008*/ 	.word	0x00000000
	.align		4
        /*000c*/ 	.word	0xfffffffe
	.align		4
        /*0010*/ 	.word	0x00000000
	.align		4
        /*0014*/ 	.word	0xfffffffd
	.align		4
        /*0018*/ 	.word	0x00000000
	.align		4
        /*001c*/ 	.word	0xfffffffc


//--------------------- .text._Z20tiledBoxFilterKernelPfS_iii --------------------------
	.section	.text._Z20tiledBoxFilterKernelPfS_iii,"ax",@progbits
	.align	128
        .global         _Z20tiledBoxFilterKernelPfS_iii
        .type           _Z20tiledBoxFilterKernelPfS_iii,@function
        .size           _Z20tiledBoxFilterKernelPfS_iii,(.L_x_101 - _Z20tiledBoxFilterKernelPfS_iii)
        .other          _Z20tiledBoxFilterKernelPfS_iii,@"STO_CUDA_ENTRY STV_DEFAULT"
_Z20tiledBoxFilterKernelPfS_iii:
.text._Z20tiledBoxFilterKernelPfS_iii:
[----:B------:R-:W-:Y:S01]  /*0000*/  LDC R1, c[0x0][0x37c] ;  /* 0x0000df00ff017b82 */ /* 0x000fe20000000800 */
[----:B------:R-:W0:Y:S07]  /*0010*/  LDCU UR5, c[0x0][0x360] ;  /* 0x00006c00ff0577ac */ /* 0x000e2e0008000800 */
[----:B------:R-:W0:Y:S01]  /*0020*/  LDC R6, c[0x0][0x364] ;  /* 0x0000d900ff067b82 */ /* 0x000e220000000800 */
[----:B------:R-:W1:Y:S07]  /*0030*/  LDCU.64 UR8, c[0x0][0x358] ;  /* 0x00006b00ff0877ac */ /* 0x000e6e0008000a00 */
[----:B------:R-:W2:Y:S08]  /*0040*/  LDC.64 R2, c[0x0][0x390] ;  /* 0x0000e400ff027b82 */ /* 0x000eb00000000a00 */
[----:B------:R-:W3:Y:S01]  /*0050*/  S2UR UR4, SR_CTAID.X ;  /* 0x00000000000479c3 */ /* 0x000ee20000002500 */
[----:B0-----:R-:W-:-:S07]  /*0060*/  IMAD R0, R6, UR5, RZ ;  /* 0x0000000506007c24 */ /* 0x001fce000f8e02ff */
[----:B------:R-:W0:Y:S01]  /*0070*/  S2UR UR6, SR_CTAID.Y ;  /* 0x00000000000679c3 */ /* 0x000e220000002600 */
[-C--:B------:R-:W-:Y:S02]  /*0080*/  IABS R11, R0.reuse ;  /* 0x00000000000b7213 */ /* 0x080fe40000000000 */
[----:B------:R-:W-:Y:S01]  /*0090*/  IABS R14, R0 ;  /* 0x00000000000e7213 */ /* 0x000fe20000000000 */
[----:B--2---:R-:W-:Y:S01]  /*00a0*/  IMAD.SHL.U32 R7, R2, 0x2, RZ ;  /* 0x0000000202077824 */ /* 0x004fe200078e00ff */
[----:B------:R-:W2:Y:S03]  /*00b0*/  I2F.RP R10, R11 ;  /* 0x0000000b000a7306 */ /* 0x000ea60000209400 */
[----:B------:R-:W4:Y:S01]  /*00c0*/  S2UR UR7, SR_CTAID.Z ;  /* 0x00000000000779c3 */ /* 0x000f220000002700 */
[----:B------:R-:W-:Y:S01]  /*00d0*/  IADD3 R14, PT, PT, RZ, -R14, RZ ;  /* 0x8000000eff0e7210 */ /* 0x000fe20007ffe0ff */
[C---:B------:R-:W-:Y:S01]  /*00e0*/  VIADD R9, R7.reuse, UR5 ;  /* 0x0000000507097c36 */ /* 0x040fe20008000000 */
[----:B------:R-:W-:Y:S01]  /*00f0*/  IADD3 R8, PT, PT, R7, R6, RZ ;  /* 0x0000000607087210 */ /* 0x000fe20007ffe0ff */
[----:B---3--:R-:W-:-:S04]  /*0100*/  UIMAD UR4, UR4, UR5, URZ ;  /* 0x00000005040472a4 */ /* 0x008fc8000f8e02ff */
[----:B------:R-:W-:-:S05]  /*0110*/  IMAD R9, R9, R8, RZ ;  /* 0x0000000809097224 */ /* 0x000fca00078e02ff */
[----:B------:R-:W-:Y:S01]  /*0120*/  IADD3 R13, PT, PT, R0, -0x1, R9 ;  /* 0xffffffff000d7810 */ /* 0x000fe20007ffe009 */
[----:B--2---:R-:W2:Y:S01]  /*0130*/  MUFU.RCP R10, R10 ;  /* 0x0000000a000a7308 */ /* 0x004ea20000001000 */
[----:B0-----:R-:W-:Y:S02]  /*0140*/  IMAD R19, R6, UR6, RZ ;  /* 0x0000000606137c24 */ /* 0x001fe4000f8e02ff */
[----:B----4-:R-:W-:Y:S02]  /*0150*/  IMAD R6, R3, UR7, RZ ;  /* 0x0000000703067c24 */ /* 0x010fe4000f8e02ff */
[----:B--2---:R-:W-:Y:S01]  /*0160*/  VIADD R4, R10, 0xffffffe ;  /* 0x0ffffffe0a047836 */ /* 0x004fe20000000000 */
[----:B------:R-:W-:Y:S02]  /*0170*/  IABS R10, R13 ;  /* 0x0000000d000a7213 */ /* 0x000fe40000000000 */
[----:B------:R-:W-:Y:S01]  /*0180*/  LOP3.LUT R13, R13, R0, RZ, 0x3c, !PT ;  /* 0x000000000d0d7212 */ /* 0x000fe200078e3cff */
[----:B------:R0:W2:Y:S03]  /*0190*/  F2I.FTZ.U32.TRUNC.NTZ R5, R4 ;  /* 0x0000000400057305 */ /* 0x0000a6000021f000 */
[----:B------:R-:W-:Y:S01]  /*01a0*/  ISETP.GE.AND P2, PT, R13, RZ, PT ;  /* 0x000000ff0d00720c */ /* 0x000fe20003f46270 */
[----:B0-----:R-:W-:-:S02]  /*01b0*/  IMAD.MOV.U32 R4, RZ, RZ, RZ ;  /* 0x000000ffff047224 */ /* 0x001fc400078e00ff */
[----:B--2---:R-:W-:-:S04]  /*01c0*/  IMAD.MOV R12, RZ, RZ, -R5 ;  /* 0x000000ffff0c7224 */ /* 0x004fc800078e0a05 */
[----:B------:R-:W-:-:S04]  /*01d0*/  IMAD R15, R12, R11, RZ ;  /* 0x0000000b0c0f7224 */ /* 0x000fc800078e02ff */
[----:B------:R-:W-:-:S04]  /*01e0*/  IMAD.HI.U32 R4, R5, R15, R4 ;  /* 0x0000000f05047227 */ /* 0x000fc800078e0004 */
[----:B------:R-:W-:Y:S01]  /*01f0*/  IMAD.MOV.U32 R5, RZ, RZ, R10 ;  /* 0x000000ffff057224 */ /* 0x000fe200078e000a */
[----:B------:R-:W-:-:S03]  /*0200*/  MOV R10, R14 ;  /* 0x0000000e000a7202 */ /* 0x000fc60000000f00 */
[----:B------:R-:W-:-:S04]  /*0210*/  IMAD.HI.U32 R12, R4, R5, RZ ;  /* 0x00000005040c7227 */ /* 0x000fc800078e00ff */
[----:B------:R-:W-:Y:S02]  /*0220*/  IMAD R4, R12, R10, R5 ;  /* 0x0000000a0c047224 */ /* 0x000fe400078e0205 */
[----:B------:R-:W0:Y:S03]  /*0230*/  S2R R10, SR_TID.Y ;  /* 0x00000000000a7919 */ /* 0x000e260000002200 */
[----:B------:R-:W-:-:S13]  /*0240*/  ISETP.GT.U32.AND P1, PT, R11, R4, PT ;  /* 0x000000040b00720c */ /* 0x000fda0003f24070 */
[----:B------:R-:W-:Y:S02]  /*0250*/  @!P1 IMAD.IADD R4, R4, 0x1, -R11 ;  /* 0x0000000104049824 */ /* 0x000fe400078e0a0b */
[----:B------:R-:W-:Y:S01]  /*0260*/  @!P1 VIADD R12, R12, 0x1 ;  /* 0x000000010c0c9836 */ /* 0x000fe20000000000 */
[----:B------:R-:W-:Y:S02]  /*0270*/  ISETP.NE.AND P1, PT, R0, RZ, PT ;  /* 0x000000ff0000720c */ /* 0x000fe40003f25270 */
[----:B------:R-:W-:Y:S02]  /*0280*/  ISETP.GE.U32.AND P0, PT, R4, R11, PT ;  /* 0x0000000b0400720c */ /* 0x000fe40003f06070 */
[----:B------:R-:W2:Y:S01]  /*0290*/  S2R R11, SR_TID.X ;  /* 0x00000000000b7919 */ /* 0x000ea20000002100 */
[----:B0-----:R-:W-:-:S10]  /*02a0*/  IADD3 R4, PT, PT, R19, R10, RZ ;  /* 0x0000000a13047210 */ /* 0x001fd40007ffe0ff */
[----:B------:R-:W-:-:S05]  /*02b0*/  @P0 IADD3 R12, PT, PT, R12, 0x1, RZ ;  /* 0x000000010c0c0810 */ /* 0x000fca0007ffe0ff */
[----:B------:R-:W-:Y:S01]  /*02c0*/  @!P2 IMAD.MOV R12, RZ, RZ, -R12 ;  /* 0x000000ffff0ca224 */ /* 0x000fe200078e0a0c */
[----:B------:R-:W-:-:S04]  /*02d0*/  @!P1 LOP3.LUT R12, RZ, R0, RZ, 0x33, !PT ;  /* 0x00000000ff0c9212 */ /* 0x000fc800078e33ff */
[----:B------:R-:W-:Y:S01]  /*02e0*/  ISETP.GE.AND P0, PT, R12, 0x1, PT ;  /* 0x000000010c00780c */ /* 0x000fe20003f06270 */
[----:B--2---:R-:W-:-:S12]  /*02f0*/  VIADD R5, R11, UR4 ;  /* 0x000000040b057c36 */ /* 0x004fd80008000000 */
[----:B-1----:R-:W-:Y:S05]  /*0300*/  @!P0 BRA `(.L_x_0) ;  /* 0x0000000000e48947 */ /* 0x002fea0003800000 */
[-C--:B------:R-:W-:Y:S01]  /*0310*/  IABS R13, R8.reuse ;  /* 0x00000008000d7213 */ /* 0x080fe20000000000 */
[----:B------:R-:W0:Y:S01]  /*0320*/  S2R R21, SR_CgaCtaId ;  /* 0x0000000000157919 */ /* 0x000e220000008800 */
[----:B------:R-:W-:Y:S01]  /*0330*/  MOV R14, 0x400 ;  /* 0x00000400000e7802 */ /* 0x000fe20000000f00 */
[----:B------:R-:W-:Y:S01]  /*0340*/  IMAD R18, R10, UR5, RZ ;  /* 0x000000050a127c24 */ /* 0x000fe2000f8e02ff */
[----:B------:R-:W1:Y:S01]  /*0350*/  I2F.RP R15, R13 ;  /* 0x0000000d000f7306 */ /* 0x000e620000209400 */
[----:B------:R-:W-:Y:S01]  /*0360*/  BSSY.RECONVERGENT B0, `(.L_x_0) ;  /* 0x0000033000007945 */ /* 0x000fe20003800200 */
[----:B------:R-:W-:Y:S01]  /*0370*/  ISETP.NE.AND P0, PT, R8, RZ, PT ;  /* 0x000000ff0800720c */ /* 0x000fe20003f05270 */
[----:B------:R-:W2:Y:S01]  /*0380*/  LDCU UR6, c[0x0][0x398] ;  /* 0x00007300ff0677ac */ /* 0x000ea20008000800 */
[----:B------:R-:W-:Y:S01]  /*0390*/  LOP3.LUT R20, RZ, R8, RZ, 0x33, !PT ;  /* 0x00000008ff147212 */ /* 0x000fe200078e33ff */
[----:B------:R-:W3:Y:S03]  /*03a0*/  LDCU UR7, c[0x0][0x394] ;  /* 0x00007280ff0777ac */ /* 0x000ee60008000800 */
[----:B-1----:R-:W1:Y:S01]  /*03b0*/  MUFU.RCP R15, R15 ;  /* 0x0000000f000f7308 */ /* 0x002e620000001000 */
[----:B0-----:R-:W-:Y:S01]  /*03c0*/  LEA R14, R21, R14, 0x18 ;  /* 0x0000000e150e7211 */ /* 0x001fe200078ec0ff */
[----:B------:R-:W-:-:S02]  /*03d0*/  IMAD.IADD R21, R18, 0x1, R11 ;  /* 0x0000000112157824 */ /* 0x000fc400078e020b */
[----:B-1----:R-:W-:-:S06]  /*03e0*/  VIADD R17, R15, 0xffffffe ;  /* 0x0ffffffe0f117836 */ /* 0x002fcc0000000000 */
[----:B------:R-:W0:Y:S02]  /*03f0*/  F2I.FTZ.U32.TRUNC.NTZ R17, R17 ;  /* 0x0000001100117305 */ /* 0x000e24000021f000 */
[----:B0-----:R-:W-:-:S04]  /*0400*/  IMAD.MOV R16, RZ, RZ, -R17 ;  /* 0x000000ffff107224 */ /* 0x001fc800078e0a11 */
[----:B------:R-:W-:Y:S02]  /*0410*/  IMAD R23, R16, R13, RZ ;  /* 0x0000000d10177224 */ /* 0x000fe400078e02ff */
[----:B------:R-:W-:-:S05]  /*0420*/  HFMA2 R16, -RZ, RZ, 0, 0 ;  /* 0x00000000ff107431 */ /* 0x000fca00000001ff */
[----:B------:R-:W-:-:S04]  /*0430*/  IMAD.HI.U32 R15, R17, R23, R16 ;  /* 0x00000017110f7227 */ /* 0x000fc800078e0010 */
[----:B------:R-:W-:Y:S01]  /*0440*/  VIADD R16, R3, 0xffffffff ;  /* 0xffffffff03107836 */ /* 0x000fe20000000000 */
[----:B------:R-:W-:Y:S01]  /*0450*/  IABS R3, R8 ;  /* 0x0000000800037213 */ /* 0x000fe20000000000 */
[----:B------:R-:W-:Y:S01]  /*0460*/  IMAD.IADD R17, R19, 0x1, -R2 ;  /* 0x0000000113117824 */ /* 0x000fe200078e0a02 */
[----:B------:R-:W-:Y:S01]  /*0470*/  IADD3 R19, PT, PT, -R2, UR4, RZ ;  /* 0x0000000402137c10 */ /* 0x000fe2000fffe1ff */
[----:B------:R-:W-:Y:S01]  /*0480*/  IMAD.MOV.U32 R23, RZ, RZ, RZ ;  /* 0x000000ffff177224 */ /* 0x000fe200078e00ff */
[----:B------:R-:W-:-:S04]  /*0490*/  IADD3 R3, PT, PT, RZ, -R3, RZ ;  /* 0x80000003ff037210 */ /* 0x000fc80007ffe0ff */
[----:B--23--:R-:W-:-:S07]  /*04a0*/  MOV R18, R3 ;  /* 0x0000000300127202 */ /* 0x00cfce0000000f00 */
.L_x_2:
[----:B------:R-:W-:-:S05]  /*04b0*/  IMAD R27, R0, R23, R21 ;  /* 0x00000017001b7224 */ /* 0x000fca00078e0215 */
[----:B------:R-:W-:-:S13]  /*04c0*/  ISETP.GE.AND P1, PT, R27, R9, PT ;  /* 0x000000091b00720c */ /* 0x000fda0003f26270 */
[----:B0-----:R-:W-:Y:S05]  /*04d0*/  @P1 BRA `(.L_x_1) ;  /* 0x00000000006c1947 */ /* 0x001fea0003800000 */
[----:B------:R-:W-:-:S05]  /*04e0*/  IABS R2, R27 ;  /* 0x0000001b00027213 */ /* 0x000fca0000000000 */
[----:B------:R-:W-:-:S04]  /*04f0*/  IMAD.HI.U32 R3, R15, R2, RZ ;  /* 0x000000020f037227 */ /* 0x000fc800078e00ff */
[----:B------:R-:W-:-:S05]  /*0500*/  IMAD R2, R3, R18, R2 ;  /* 0x0000001203027224 */ /* 0x000fca00078e0202 */
[----:B------:R-:W-:-:S13]  /*0510*/  ISETP.GT.U32.AND P2, PT, R13, R2, PT ;  /* 0x000000020d00720c */ /* 0x000fda0003f44070 */
[----:B------:R-:W-:Y:S02]  /*0520*/  @!P2 IMAD.IADD R2, R2, 0x1, -R13 ;  /* 0x000000010202a824 */ /* 0x000fe400078e0a0d */
[----:B------:R-:W-:-:S03]  /*0530*/  @!P2 VIADD R3, R3, 0x1 ;  /* 0x000000010303a836 */ /* 0x000fc60000000000 */
[----:B------:R-:W-:Y:S02]  /*0540*/  ISETP.GE.U32.AND P1, PT, R2, R13, PT ;  /* 0x0000000d0200720c */ /* 0x000fe40003f26070 */
[----:B------:R-:W-:-:S04]  /*0550*/  LOP3.LUT R2, R27, R8, RZ, 0x3c, !PT ;  /* 0x000000081b027212 */ /* 0x000fc800078e3cff */
[----:B------:R-:W-:-:S07]  /*0560*/  ISETP.GE.AND P3, PT, R2, RZ, PT ;  /* 0x000000ff0200720c */ /* 0x000fce0003f66270 */
[----:B------:R-:W-:-:S06]  /*0570*/  @P1 IADD3 R3, PT, PT, R3, 0x1, RZ ;  /* 0x0000000103031810 */ /* 0x000fcc0007ffe0ff */
[----:B------:R-:W-:-:S05]  /*0580*/  @!P3 IMAD.MOV R3, RZ, RZ, -R3 ;  /* 0x000000ffff03b224 */ /* 0x000fca00078e0a03 */
[----:B------:R-:W-:Y:S02]  /*0590*/  SEL R25, R20, R3, !P0 ;  /* 0x0000000314197207 */ /* 0x000fe40004000000 */
[----:B------:R-:W0:Y:S02]  /*05a0*/  LDC.64 R2, c[0x0][0x380] ;  /* 0x0000e000ff027b82 */ /* 0x000e240000000a00 */
[----:B------:R-:W-:Y:S01]  /*05b0*/  VIADDMNMX.U32 R24, R17, R25, R16, PT ;  /* 0x0000001911187246 */ /* 0x000fe20003800010 */
[----:B------:R-:W-:-:S04]  /*05c0*/  IMAD.MOV R22, RZ, RZ, -R25 ;  /* 0x000000ffff167224 */ /* 0x000fc800078e0a19 */
[----:B------:R-:W-:-:S05]  /*05d0*/  IMAD R22, R8, R22, R27 ;  /* 0x0000001608167224 */ /* 0x000fca00078e021b */
[----:B------:R-:W-:-:S05]  /*05e0*/  VIADDMNMX.U32 R27, R19, R22, R16, PT ;  /* 0x00000016131b7246 */ /* 0x000fca0003800010 */
[----:B------:R-:W-:-:S04]  /*05f0*/  IMAD R27, R6, UR6, R27 ;  /* 0x00000006061b7c24 */ /* 0x000fc8000f8e021b */
[----:B------:R-:W-:-:S04]  /*0600*/  IMAD R27, R24, UR7, R27 ;  /* 0x00000007181b7c24 */ /* 0x000fc8000f8e021b */
[----:B0-----:R-:W-:-:S06]  /*0610*/  IMAD.WIDE R2, R27, 0x4, R2 ;  /* 0x000000041b027825 */ /* 0x001fcc00078e0202 */
[----:B------:R-:W2:Y:S01]  /*0620*/  LDG.E R2, desc[UR8][R2.64] ;  /* 0x0000000802027981 */ /* 0x000ea2000c1e1900 */
[----:B------:R-:W-:Y:S02]  /*0630*/  IMAD R25, R25, 0x190, R14 ;  /* 0x0000019019197824 */ /* 0x000fe400078e020e */
[----:B------:R-:W-:-:S03]  /*0640*/  VIADD R23, R23, 0x1 ;  /* 0x0000000117177836 */ /* 0x000fc60000000000 */
[----:B------:R-:W-:Y:S02]  /*0650*/  LEA R25, R22, R25, 0x2 ;  /* 0x0000001916197211 */ /* 0x000fe400078e10ff */
[----:B------:R-:W-:-:S03]  /*0660*/  ISETP.NE.AND P1, PT, R23, R12, PT ;  /* 0x0000000c1700720c */ /* 0x000fc60003f25270 */
[----:B--2---:R0:W-:Y:S10]  /*0670*/  STS [R25], R2 ;  /* 0x0000000219007388 */ /* 0x0041f40000000800 */
[----:B------:R-:W-:Y:S05]  /*0680*/  @P1 BRA `(.L_x_2) ;  /* 0xfffffffc00881947 */ /* 0x000fea000383ffff */
.L_x_1:
[----:B------:R-:W-:Y:S05]  /*0690*/  BSYNC.RECONVERGENT B0 ;  /* 0x0000000000007941 */ /* 0x000fea0003800200 */
.L_x_0:
[----:B------:R-:W1:Y:S01]  /*06a0*/  LDCU UR4, c[0x0][0x398] ;  /* 0x00007300ff0477ac */ /* 0x000e620008000800 */
[----:B------:R-:W2:Y:S01]  /*06b0*/  LDCU UR5, c[0x0][0x394] ;  /* 0x00007280ff0577ac */ /* 0x000ea20008000800 */
[----:B------:R-:W-:Y:S01]  /*06c0*/  BAR.SYNC.DEFER_BLOCKING 0x0 ;  /* 0x0000000000007b1d */ /* 0x000fe20000010000 */
[----:B-1----:R-:W-:-:S04]  /*06d0*/  ISETP.GE.AND P0, PT, R4, UR4, PT ;  /* 0x0000000404007c0c */ /* 0x002fc8000bf06270 */
[----:B--2---:R-:W-:-:S13]  /*06e0*/  ISETP.GE.OR P0, PT, R5, UR5, P0 ;  /* 0x0000000505007c0c */ /* 0x004fda0008706670 */
[----:B------:R-:W-:Y:S05]  /*06f0*/  @P0 EXIT ;  /* 0x000000000000094d */ /* 0x000fea0003800000 */
[C---:B------:R-:W-:Y:S01]  /*0700*/  IADD3 R3, PT, PT, R10.reuse, 0x1, R7 ;  /* 0x000000010a037810 */ /* 0x040fe20007ffe007 */
[----:B------:R-:W-:Y:S01]  /*0710*/  BSSY.RECONVERGENT B0, `(.L_x_3) ;  /* 0x000006c000007945 */ /* 0x000fe20003800200 */
[----:B------:R-:W-:Y:S02]  /*0720*/  IMAD.MOV.U32 R21, RZ, RZ, RZ ;  /* 0x000000ffff157224 */ /* 0x000fe400078e00ff */
[----:B------:R-:W-:-:S13]  /*0730*/  ISETP.GE.U32.AND P0, PT, R10, R3, PT ;  /* 0x000000030a00720c */ /* 0x000fda0003f06070 */
[----:B------:R-:W-:Y:S05]  /*0740*/  @P0 BRA `(.L_x_4) ;  /* 0x0000000400a00947 */ /* 0x000fea0003800000 */
[----:B------:R-:W1:Y:S01]  /*0750*/  S2R R9, SR_CgaCtaId ;  /* 0x0000000000097919 */ /* 0x000e620000008800 */
[----:B------:R-:W-:Y:S01]  /*0760*/  MOV R0, 0x400 ;  /* 0x0000040000007802 */ /* 0x000fe20000000f00 */
[----:B------:R-:W-:Y:S01]  /*0770*/  HFMA2 R21, -RZ, RZ, 0, 0 ;  /* 0x00000000ff157431 */ /* 0x000fe200000001ff */
[C---:B0-----:R-:W-:Y:S02]  /*0780*/  IADD3 R2, PT, PT, R7.reuse, 0x1, RZ ;  /* 0x0000000107027810 */ /* 0x041fe40007ffe0ff */
[C---:B------:R-:W-:Y:S02]  /*0790*/  LOP3.LUT R12, R7.reuse, 0xe, RZ, 0xc0, !PT ;  /* 0x0000000e070c7812 */ /* 0x040fe400078ec0ff */
[----:B------:R-:W-:Y:S01]  /*07a0*/  LOP3.LUT R13, R7, 0x6, RZ, 0xc0, !PT ;  /* 0x00000006070d7812 */ /* 0x000fe200078ec0ff */
[C---:B------:R-:W-:Y:S01]  /*07b0*/  IMAD.IADD R8, R2.reuse, 0x1, R11 ;  /* 0x0000000102087824 */ /* 0x040fe200078e020b */
[----:B------:R-:W-:Y:S02]  /*07c0*/  LOP3.LUT R2, R2, 0xfffffff0, RZ, 0xc0, !PT ;  /* 0xfffffff002027812 */ /* 0x000fe400078ec0ff */
[----:B------:R-:W-:-:S02]  /*07d0*/  ISETP.GE.U32.AND P0, PT, R12, 0x7, PT ;  /* 0x000000070c00780c */ /* 0x000fc40003f06070 */
[----:B------:R-:W-:Y:S01]  /*07e0*/  ISETP.GE.U32.AND P1, PT, R13, 0x3, PT ;  /* 0x000000030d00780c */ /* 0x000fe20003f26070 */
[----:B------:R-:W-:Y:S01]  /*07f0*/  IMAD.MOV R2, RZ, RZ, -R2 ;  /* 0x000000ffff027224 */ /* 0x000fe200078e0a02 */
[----:B------:R-:W-:Y:S02]  /*0800*/  ISETP.GE.U32.AND P2, PT, R11, R8, PT ;  /* 0x000000080b00720c */ /* 0x000fe40003f46070 */
[----:B-1----:R-:W-:-:S05]  /*0810*/  LEA R0, R9, R0, 0x18 ;  /* 0x0000000009007211 */ /* 0x002fca00078ec0ff */
[----:B------:R-:W-:-:S04]  /*0820*/  IMAD R9, R11, 0x4, R0 ;  /* 0x000000040b097824 */ /* 0x000fc800078e0200 */
[----:B------:R-:W-:-:S07]  /*0830*/  VIADD R9, R9, 0x20 ;  /* 0x0000002009097836 */ /* 0x000fce0000000000 */
.L_x_11:
[----:B------:R-:W-:Y:S04]  /*0840*/  BSSY.RECONVERGENT B1, `(.L_x_5) ;  /* 0x0000055000017945 */ /* 0x000fe80003800200 */
[----:B------:R-:W-:Y:S05]  /*0850*/  @P2 BRA `(.L_x_6) ;  /* 0x00000004004c2947 */ /* 0x000fea0003800000 */
[----:B------:R-:W0:Y:S01]  /*0860*/  LDC R8, c[0x0][0x390] ;  /* 0x0000e400ff087b82 */ /* 0x000e220000000800 */
[----:B------:R-:W-:Y:S01]  /*0870*/  ISETP.GE.U32.AND P4, PT, R7, 0xf, PT ;  /* 0x0000000f0700780c */ /* 0x000fe20003f86070 */
[----:B------:R-:W-:Y:S01]  /*0880*/  IMAD R12, R10, 0x190, R0 ;  /* 0x000001900a0c7824 */ /* 0x000fe200078e0200 */
[----:B------:R-:W-:Y:S02]  /*0890*/  MOV R15, R11 ;  /* 0x0000000b000f7202 */ /* 0x000fe40000000f00 */
[----:B0-----:R-:W-:-:S09]  /*08a0*/  LOP3.LUT P3, RZ, R8, 0x1, RZ, 0xc0, !PT ;  /* 0x0000000108ff7812 */ /* 0x001fd2000786c0ff */
[----:B------:R-:W-:Y:S05]  /*08b0*/  @!P4 BRA `(.L_x_7) ;  /* 0x0000000000a0c947 */ /* 0x000fea0003800000 */
[----:B------:R-:W-:Y:S02]  /*08c0*/  IMAD R8, R10, 0x190, R9 ;  /* 0x000001900a087824 */ /* 0x000fe400078e0209 */
[----:B------:R-:W-:Y:S02]  /*08d0*/  IMAD.MOV.U32 R14, RZ, RZ, R2 ;  /* 0x000000ffff0e7224 */ /* 0x000fe400078e0002 */
[----:B------:R-:W-:-:S07]  /*08e0*/  IMAD.MOV.U32 R15, RZ, RZ, R11 ;  /* 0x000000ffff0f7224 */ /* 0x000fce00078e000b */
.L_x_8:
[----:B------:R-:W0:Y:S01]  /*08f0*/  LDS R24, [R8+-0x20] ;  /* 0xffffe00008187984 */ /* 0x000e220000000800 */
[----:B------:R-:W-:Y:S01]  /*0900*/  IADD3 R14, PT, PT, R14, 0x10, RZ ;  /* 0x000000100e0e7810 */ /* 0x000fe20007ffe0ff */
[----:B------:R-:W-:Y:S02]  /*0910*/  VIADD R15, R15, 0x10 ;  /* 0x000000100f0f7836 */ /* 0x000fe40000000000 */
[----:B------:R-:W1:Y:S01]  /*0920*/  LDS R23, [R8+-0x1c] ;  /* 0xffffe40008177984 */ /* 0x000e620000000800 */
[----:B------:R-:W-:-:S03]  /*0930*/  ISETP.NE.AND P4, PT, R14, RZ, PT ;  /* 0x000000ff0e00720c */ /* 0x000fc60003f85270 */
[----:B------:R-:W2:Y:S04]  /*0940*/  LDS R25, [R8+-0x18] ;  /* 0xffffe80008197984 */ /* 0x000ea80000000800 */
[----:B------:R-:W3:Y:S04]  /*0950*/  LDS R22, [R8+-0x14] ;  /* 0xffffec0008167984 */ /* 0x000ee80000000800 */
[----:B------:R-:W4:Y:S04]  /*0960*/  LDS R20, [R8+-0x10] ;  /* 0xfffff00008147984 */ /* 0x000f280000000800 */
[----:B------:R-:W5:Y:S04]  /*0970*/  LDS R19, [R8+-0xc] ;  /* 0xfffff40008137984 */ /* 0x000f680000000800 */
[----:B------:R-:W5:Y:S04]  /*0980*/  LDS R13, [R8+-0x8] ;  /* 0xfffff800080d7984 */ /* 0x000f680000000800 */
[----:B------:R-:W5:Y:S04]  /*0990*/  LDS R18, [R8+-0x4] ;  /* 0xfffffc0008127984 */ /* 0x000f680000000800 */
[----:B------:R-:W5:Y:S04]  /*09a0*/  LDS R17, [R8] ;  /* 0x0000000008117984 */ /* 0x000f680000000800 */
[----:B------:R-:W5:Y:S01]  /*09b0*/  LDS R16, [R8+0x4] ;  /* 0x0000040008107984 */ /* 0x000f620000000800 */
[----:B0-----:R-:W-:-:S03]  /*09c0*/  FADD R24, R24, R21 ;  /* 0x0000001518187221 */ /* 0x001fc60000000000 */
[----:B------:R-:W0:Y:S01]  /*09d0*/  LDS R21, [R8+0x8] ;  /* 0x0000080008157984 */ /* 0x000e220000000800 */
[----:B-1----:R-:W-:-:S03]  /*09e0*/  FADD R24, R24, R23 ;  /* 0x0000001718187221 */ /* 0x002fc60000000000 */
[----:B------:R-:W1:Y:S01]  /*09f0*/  LDS R23, [R8+0xc] ;  /* 0x00000c0008177984 */ /* 0x000e620000000800 */
[----:B--2---:R-:W-:-:S03]  /*0a00*/  FADD R25, R24, R25 ;  /* 0x0000001918197221 */ /* 0x004fc60000000000 */
[----:B------:R-:W2:Y:S01]  /*0a10*/  LDS R24, [R8+0x10] ;  /* 0x0000100008187984 */ /* 0x000ea20000000800 */
[----:B---3--:R-:W-:-:S03]  /*0a20*/  FADD R25, R25, R22 ;  /* 0x0000001619197221 */ /* 0x008fc60000000000 */
[----:B------:R-:W3:Y:S01]  /*0a30*/  LDS R22, [R8+0x14] ;  /* 0x0000140008167984 */ /* 0x000ee20000000800 */
[----:B----4-:R-:W-:-:S03]  /*0a40*/  FADD R26, R25, R20 ;  /* 0x00000014191a7221 */ /* 0x010fc60000000000 */
[----:B------:R-:W4:Y:S01]  /*0a50*/  LDS R20, [R8+0x18] ;  /* 0x0000180008147984 */ /* 0x000f220000000800 */
[----:B-----5:R-:W-:-:S03]  /*0a60*/  FADD R26, R26, R19 ;  /* 0x000000131a1a7221 */ /* 0x020fc60000000000 */
[----:B------:R5:W4:Y:S01]  /*0a70*/  LDS R19, [R8+0x1c] ;  /* 0x00001c0008137984 */ /* 0x000b220000000800 */
[----:B------:R-:W-:-:S04]  /*0a80*/  FADD R13, R26, R13 ;  /* 0x0000000d1a0d7221 */ /* 0x000fc80000000000 */
[----:B------:R-:W-:Y:S01]  /*0a90*/  FADD R18, R13, R18 ;  /* 0x000000120d127221 */ /* 0x000fe20000000000 */
[----:B-----5:R-:W-:-:S03]  /*0aa0*/  VIADD R8, R8, 0x40 ;  /* 0x0000004008087836 */ /* 0x020fc60000000000 */
[----:B------:R-:W-:-:S04]  /*0ab0*/  FADD R17, R18, R17 ;  /* 0x0000001112117221 */ /* 0x000fc80000000000 */
[----:B------:R-:W-:-:S04]  /*0ac0*/  FADD R16, R17, R16 ;  /* 0x0000001011107221 */ /* 0x000fc80000000000 */
[----:B0-----:R-:W-:-:S04]  /*0ad0*/  FADD R16, R16, R21 ;  /* 0x0000001510107221 */ /* 0x001fc80000000000 */
[----:B-1----:R-:W-:-:S04]  /*0ae0*/  FADD R23, R16, R23 ;  /* 0x0000001710177221 */ /* 0x002fc80000000000 */
[----:B--2---:R-:W-:-:S04]  /*0af0*/  FADD R23, R23, R24 ;  /* 0x0000001817177221 */ /* 0x004fc80000000000 */
[----:B---3--:R-:W-:-:S04]  /*0b00*/  FADD R23, R23, R22 ;  /* 0x0000001617177221 */ /* 0x008fc80000000000 */
[----:B----4-:R-:W-:-:S04]  /*0b10*/  FADD R20, R23, R20 ;  /* 0x0000001417147221 */ /* 0x010fc80000000000 */
[----:B------:R-:W-:Y:S01]  /*0b20*/  FADD R21, R20, R19 ;  /* 0x0000001314157221 */ /* 0x000fe20000000000 */
[----:B------:R-:W-:Y:S06]  /*0b30*/  @P4 BRA `(.L_x_8) ;  /* 0xfffffffc006c4947 */ /* 0x000fec000383ffff */
.L_x_7:
[----:B------:R-:W-:Y:S05]  /*0b40*/  @!P0 BRA `(.L_x_9) ;  /* 0x0000000000488947 */ /* 0x000fea0003800000 */
[C---:B------:R-:W-:Y:S01]  /*0b50*/  LEA R8, R15.reuse, R12, 0x2 ;  /* 0x0000000c0f087211 */ /* 0x040fe200078e10ff */
[----:B------:R-:W-:-:S04]  /*0b60*/  VIADD R15, R15, 0x8 ;  /* 0x000000080f0f7836 */ /* 0x000fc80000000000 */
[----:B------:R-:W0:Y:S04]  /*0b70*/  LDS R14, [R8] ;  /* 0x00000000080e7984 */ /* 0x000e280000000800 */
[----:B------:R-:W1:Y:S04]  /*0b80*/  LDS R13, [R8+0x4] ;  /* 0x00000400080d7984 */ /* 0x000e680000000800 */
[----:B------:R-:W2:Y:S04]  /*0b90*/  LDS R16, [R8+0x8] ;  /* 0x0000080008107984 */ /* 0x000ea80000000800 */
[----:B------:R-:W3:Y:S04]  /*0ba0*/  LDS R18, [R8+0xc] ;  /* 0x00000c0008127984 */ /* 0x000ee80000000800 */
[----:B------:R-:W4:Y:S04]  /*0bb0*/  LDS R20, [R8+0x10] ;  /* 0x0000100008147984 */ /* 0x000f280000000800 */
[----:B------:R-:W5:Y:S04]  /*0bc0*/  LDS R22, [R8+0x14] ;  /* 0x0000140008167984 */ /* 0x000f680000000800 */
[----:B------:R-:W5:Y:S04]  /*0bd0*/  LDS R24, [R8+0x18] ;  /* 0x0000180008187984 */ /* 0x000f680000000800 */
[----:B------:R-:W5:Y:S01]  /*0be0*/  LDS R26, [R8+0x1c] ;  /* 0x00001c00081a7984 */ /* 0x000f620000000800 */
[----:B0-----:R-:W-:-:S04]  /*0bf0*/  FADD R14, R21, R14 ;  /* 0x0000000e150e7221 */ /* 0x001fc80000000000 */
[----:B-1----:R-:W-:-:S04]  /*0c00*/  FADD R13, R14, R13 ;  /* 0x0000000d0e0d7221 */ /* 0x002fc80000000000 */
[----:B--2---:R-:W-:-:S04]  /*0c10*/  FADD R13, R13, R16 ;  /* 0x000000100d0d7221 */ /* 0x004fc80000000000 */
[----:B---3--:R-:W-:-:S04]  /*0c20*/  FADD R13, R13, R18 ;  /* 0x000000120d0d7221 */ /* 0x008fc80000000000 */
[----:B----4-:R-:W-:-:S04]  /*0c30*/  FADD R13, R13, R20 ;  /* 0x000000140d0d7221 */ /* 0x010fc80000000000 */
[----:B-----5:R-:W-:-:S04]  /*0c40*/  FADD R13, R13, R22 ;  /* 0x000000160d0d7221 */ /* 0x020fc80000000000 */
[----:B------:R-:W-:-:S04]  /*0c50*/  FADD R13, R13, R24 ;  /* 0x000000180d0d7221 */ /* 0x000fc80000000000 */
[----:B------:R-:W-:-:S07]  /*0c60*/  FADD R21, R13, R26 ;  /* 0x0000001a0d157221 */ /* 0x000fce0000000000 */
.L_x_9:
[----:B------:R-:W-:Y:S05]  /*0c70*/  @!P1 BRA `(.L_x_10) ;  /* 0x0000000000289947 */ /* 0x000fea0003800000 */
[C---:B------:R-:W-:Y:S01]  /*0c80*/  IMAD R8, R15.reuse, 0x4, R12 ;  /* 0x000000040f087824 */ /* 0x040fe200078e020c */
[----:B------:R-:W-:-:S04]  /*0c90*/  IADD3 R15, PT, PT, R15, 0x4, RZ ;  /* 0x000000040f0f7810 */ /* 0x000fc80007ffe0ff */
[----:B------:R-:W0:Y:S04]  /*0ca0*/  LDS R14, [R8] ;  /* 0x00000000080e7984 */ /* 0x000e280000000800 */
[----:B------:R-:W1:Y:S04]  /*0cb0*/  LDS R13, [R8+0x4] ;  /* 0x00000400080d7984 */ /* 0x000e680000000800 */
[----:B------:R-:W2:Y:S04]  /*0cc0*/  LDS R16, [R8+0x8] ;  /* 0x0000080008107984 */ /* 0x000ea80000000800 */
[----:B------:R-:W3:Y:S01]  /*0cd0*/  LDS R18, [R8+0xc] ;  /* 0x00000c0008127984 */ /* 0x000ee20000000800 */
[----:B0-----:R-:W-:-:S04]  /*0ce0*/  FADD R14, R21, R14 ;  /* 0x0000000e150e7221 */ /* 0x001fc80000000000 */
[----:B-1----:R-:W-:-:S04]  /*0cf0*/  FADD R13, R14, R13 ;  /* 0x0000000d0e0d7221 */ /* 0x002fc80000000000 */
[----:B--2---:R-:W-:-:S04]  /*0d00*/  FADD R13, R13, R16 ;  /* 0x000000100d0d7221 */ /* 0x004fc80000000000 */
[----:B---3--:R-:W-:-:S07]  /*0d10*/  FADD R21, R13, R18 ;  /* 0x000000120d157221 */ /* 0x008fce0000000000 */
.L_x_10:
[----:B------:R-:W-:-:S05]  /*0d20*/  IMAD R14, R15, 0x4, R12 ;  /* 0x000000040f0e7824 */ /* 0x000fca00078e020c */
[----:B------:R-:W0:Y:S04]  /*0d30*/  LDS R8, [R14] ;  /* 0x000000000e087984 */ /* 0x000e280000000800 */
[----:B------:R-:W1:Y:S04]  /*0d40*/  @P3 LDS R12, [R14+0x4] ;  /* 0x000004000e0c3984 */ /* 0x000e680000000800 */
[----:B------:R-:W2:Y:S01]  /*0d50*/  @P3 LDS R13, [R14+0x8] ;  /* 0x000008000e0d3984 */ /* 0x000ea20000000800 */
[----:B0-----:R-:W-:-:S04]  /*0d60*/  FADD R21, R8, R21 ;  /* 0x0000001508157221 */ /* 0x001fc80000000000 */
[----:B-1----:R-:W-:-:S04]  /*0d70*/  @P3 FADD R12, R21, R12 ;  /* 0x0000000c150c3221 */ /* 0x002fc80000000000 */
[----:B--2---:R-:W-:-:S07]  /*0d80*/  @P3 FADD R21, R12, R13 ;  /* 0x0000000d0c153221 */ /* 0x004fce0000000000 */
.L_x_6:
[----:B------:R-:W-:Y:S05]  /*0d90*/  BSYNC.RECONVERGENT B1 ;  /* 0x0000000000017941 */ /* 0x000fea0003800200 */
.L_x_5:
[----:B------:R-:W-:-:S05]  /*0da0*/  VIADD R10, R10, 0x1 ;  /* 0x000000010a0a7836 */ /* 0x000fca0000000000 */
[----:B------:R-:W-:-:S13]  /*0db0*/  ISETP.NE.AND P3, PT, R10, R3, PT ;  /* 0x000000030a00720c */ /* 0x000fda0003f65270 */
[----:B------:R-:W-:Y:S05]  /*0dc0*/  @P3 BRA `(.L_x_11) ;  /* 0xfffffff8009c3947 */ /* 0x000fea000383ffff */
.L_x_4:
[----:B------:R-:W-:Y:S05]  /*0dd0*/  BSYNC.RECONVERGENT B0 ;  /* 0x0000000000007941 */ /* 0x000fea0003800200 */
.L_x_3:
[C---:B------:R-:W-:Y:S01]  /*0de0*/  IMAD R0, R7.reuse, R7, R7 ;  /* 0x0000000707007224 */ /* 0x040fe200078e0207 */
[----:B------:R-:W-:Y:S04]  /*0df0*/  BSSY.RECONVERGENT B0, `(.L_x_12) ;  /* 0x000000f000007945 */ /* 0x000fe80003800200 */
[----:B------:R-:W-:-:S04]  /*0e00*/  IADD3 R0, PT, PT, R7, 0x1, R0 ;  /* 0x0000000107007810 */ /* 0x000fc80007ffe000 */
[----:B------:R-:W-:-:S04]  /*0e10*/  I2FP.F32.U32 R8, R0 ;  /* 0x0000000000087245 */ /* 0x000fc80000201000 */
[----:B------:R-:W1:Y:S08]  /*0e20*/  MUFU.RCP R3, R8 ;  /* 0x0000000800037308 */ /* 0x000e700000001000 */
[----:B------:R-:W2:Y:S01]  /*0e30*/  FCHK P0, R21, R8 ;  /* 0x0000000815007302 */ /* 0x000ea20000000000 */
[----:B-1----:R-:W-:-:S04]  /*0e40*/  FFMA R0, -R8, R3, 1 ;  /* 0x3f80000008007423 */ /* 0x002fc80000000103 */
[----:B------:R-:W-:-:S04]  /*0e50*/  FFMA R0, R3, R0, R3 ;  /* 0x0000000003007223 */ /* 0x000fc80000000003 */
[----:B------:R-:W-:-:S04]  /*0e60*/  FFMA R3, R0, R21, RZ ;  /* 0x0000001500037223 */ /* 0x000fc800000000ff */
[----:B0-----:R-:W-:-:S04]  /*0e70*/  FFMA R2, -R8, R3, R21 ;  /* 0x0000000308027223 */ /* 0x001fc80000000115 */
[----:B------:R-:W-:Y:S01]  /*0e80*/  FFMA R7, R0, R2, R3 ;  /* 0x0000000200077223 */ /* 0x000fe20000000003 */
[----:B--2---:R-:W-:Y:S06]  /*0e90*/  @!P0 BRA `(.L_x_13) ;  /* 0x0000000000108947 */ /* 0x004fec0003800000 */
[----:B------:R-:W-:Y:S02]  /*0ea0*/  MOV R3, R21 ;  /* 0x0000001500037202 */ /* 0x000fe40000000f00 */
[----:B------:R-:W-:-:S07]  /*0eb0*/  MOV R2, 0xed0 ;  /* 0x00000ed000027802 */ /* 0x000fce0000000f00 */
[----:B------:R-:W-:Y:S05]  /*0ec0*/  CALL.REL.NOINC `($__internal_0_$__cuda_sm3x_div_rn_noftz_f32_slowpath) ;  /* 0x0000000000287944 */ /* 0x000fea0003c00000 */
[----:B------:R-:W-:-:S07]  /*0ed0*/  IMAD.MOV.U32 R7, RZ, RZ, R0 ;  /* 0x000000ffff077224 */ /* 0x000fce00078e0000 */
.L_x_13:
[----:B------:R-:W-:Y:S05]  /*0ee0*/  BSYNC.RECONVERGENT B0 ;  /* 0x0000000000007941 */ /* 0x000fea0003800200 */
.L_x_12:
[----:B------:R-:W0:Y:S01]  /*0ef0*/  LDCU UR4, c[0x0][0x394] ;  /* 0x00007280ff0477ac */ /* 0x000e220008000800 */
[----:B------:R-:W1:Y:S01]  /*0f00*/  LDC.64 R2, c[0x0][0x388] ;  /* 0x0000e200ff027b82 */ /* 0x000e620000000a00 */
[----:B------:R-:W2:Y:S01]  /*0f10*/  LDCU UR5, c[0x0][0x398] ;  /* 0x00007300ff0577ac */ /* 0x000ea20008000800 */
[----:B0-----:R-:W-:-:S04]  /*0f20*/  IMAD R5, R4, UR4, R5 ;  /* 0x0000000404057c24 */ /* 0x001fc8000f8e0205 */
[----:B--2---:R-:W-:-:S04]  /*0f30*/  IMAD R5, R6, UR5, R5 ;  /* 0x0000000506057c24 */ /* 0x004fc8000f8e0205 */
[----:B-1----:R-:W-:-:S05]  /*0f40*/  IMAD.WIDE R2, R5, 0x4, R2 ;  /* 0x0000000405027825 */ /* 0x002fca00078e0202 */
[----:B------:R-:W-:Y:S01]  /*0f50*/  STG.E desc[UR8][R2.64], R7 ;  /* 0x0000000702007986 */ /* 0x000fe2000c101908 */
[----:B------:R-:W-:Y:S05]  /*0f60*/  EXIT ;  /* 0x000000000000794d */ /* 0x000fea0003800000 */
        .weak           $__internal_0_$__cuda_sm3x_div_rn_noftz_f32_slowpath
        .type           $__internal_0_$__cuda_sm3x_div_rn_noftz_f32_slowpath,@function
        .size           $__internal_0_$__cuda_sm3x_div_rn_noftz_f32_slowpath,(.L_x_101 - $__internal_0_$__cuda_sm3x_div_rn_noftz_f32_slowpath)
$__internal_0_$__cuda_sm3x_div_rn_noftz_f32_slowpath:
[----:B------:R-:W-:Y:S01]  /*0f70*/  SHF.R.U32.HI R7, RZ, 0x17, R8 ;  /* 0x00000017ff077819 */ /* 0x000fe20000011608 */
[----:B------:R-:W-:Y:S01]  /*0f80*/  BSSY.RECONVERGENT B1, `(.L_x_14) ;  /* 0x0000063000017945 */ /* 0x000fe20003800200 */
[----:B------:R-:W-:Y:S02]  /*0f90*/  SHF.R.U32.HI R0, RZ, 0x17, R3 ;  /* 0x00000017ff007819 */ /* 0x000fe40000011603 */
[----:B------:R-:W-:Y:S02]  /*0fa0*/  LOP3.LUT R7, R7, 0xff, RZ, 0xc0, !PT ;  /* 0x000000ff07077812 */ /* 0x000fe400078ec0ff */
[----:B------:R-:W-:Y:S02]  /*0fb0*/  LOP3.LUT R12, R0, 0xff, RZ, 0xc0, !PT ;  /* 0x000000ff000c7812 */ /* 0x000fe400078ec0ff */
[----:B------:R-:W-:-:S03]  /*0fc0*/  IADD3 R10, PT, PT, R7, -0x1, RZ ;  /* 0xffffffff070a7810 */ /* 0x000fc60007ffe0ff */
[----:B------:R-:W-:Y:S01]  /*0fd0*/  VIADD R11, R12, 0xffffffff ;  /* 0xffffffff0c0b7836 */ /* 0x000fe20000000000 */
[----:B------:R-:W-:-:S04]  /*0fe0*/  ISETP.GT.U32.AND P0, PT, R10, 0xfd, PT ;  /* 0x000000fd0a00780c */ /* 0x000fc80003f04070 */
[----:B------:R-:W-:-:S13]  /*0ff0*/  ISETP.GT.U32.OR P0, PT, R11, 0xfd, P0 ;  /* 0x000000fd0b00780c */ /* 0x000fda0000704470 */
[----:B------:R-:W-:Y:S01]  /*1000*/  @!P0 MOV R9, RZ ;  /* 0x000000ff00098202 */ /* 0x000fe20000000f00 */
[----:B------:R-:W-:Y:S06]  /*1010*/  @!P0 BRA `(.L_x_15) ;  /* 0x0000000000608947 */ /* 0x000fec0003800000 */
[----:B------:R-:W-:Y:S01]  /*1020*/  FSETP.GTU.FTZ.AND P0, PT, |R3|, +INF , PT ;  /* 0x7f8000000300780b */ /* 0x000fe20003f1c200 */
[----:B------:R-:W-:Y:S01]  /*1030*/  IMAD.MOV.U32 R0, RZ, RZ, R8 ;  /* 0x000000ffff007224 */ /* 0x000fe200078e0008 */
[----:B------:R-:W-:-:S04]  /*1040*/  FSETP.GTU.FTZ.AND P1, PT, |R8|, +INF , PT ;  /* 0x7f8000000800780b */ /* 0x000fc80003f3c200 */
[----:B------:R-:W-:-:S13]  /*1050*/  PLOP3.LUT P0, PT, P0, P1, PT, 0xf8, 0x8f ;  /* 0x00000000008f781c */ /* 0x000fda0000703f70 */
[----:B------:R-:W-:Y:S05]  /*1060*/  @P0 BRA `(.L_x_16) ;  /* 0x00000004004c0947 */ /* 0x000fea0003800000 */
[----:B------:R-:W-:-:S13]  /*1070*/  LOP3.LUT P0, RZ, R8, 0x7fffffff, R3, 0xc8, !PT ;  /* 0x7fffffff08ff7812 */ /* 0x000fda000780c803 */
[----:B------:R-:W-:Y:S05]  /*1080*/  @!P0 BRA `(.L_x_17) ;  /* 0x00000004003c8947 */ /* 0x000fea0003800000 */
[C---:B------:R-:W-:Y:S02]  /*1090*/  FSETP.NEU.FTZ.AND P2, PT, |R3|.reuse, +INF , PT ;  /* 0x7f8000000300780b */ /* 0x040fe40003f5d200 */
[----:B------:R-:W-:Y:S02]  /*10a0*/  FSETP.NEU.FTZ.AND P1, PT, |R0|, +INF , PT ;  /* 0x7f8000000000780b */ /* 0x000fe40003f3d200 */
[----:B------:R-:W-:-:S11]  /*10b0*/  FSETP.NEU.FTZ.AND P0, PT, |R3|, +INF , PT ;  /* 0x7f8000000300780b */ /* 0x000fd60003f1d200 */
[----:B------:R-:W-:Y:S05]  /*10c0*/  @!P1 BRA !P2, `(.L_x_17) ;  /* 0x00000004002c9947 */ /* 0x000fea0005000000 */
[----:B------:R-:W-:-:S04]  /*10d0*/  LOP3.LUT P2, RZ, R3, 0x7fffffff, RZ, 0xc0, !PT ;  /* 0x7fffffff03ff7812 */ /* 0x000fc8000784c0ff */
[----:B------:R-:W-:-:S13]  /*10e0*/  PLOP3.LUT P1, PT, P1, P2, PT, 0x2f, 0xf2 ;  /* 0x0000000000f2781c */ /* 0x000fda0000f24577 */
[----:B------:R-:W-:Y:S05]  /*10f0*/  @P1 BRA `(.L_x_18) ;  /* 0x0000000400181947 */ /* 0x000fea0003800000 */
[----:B------:R-:W-:-:S04]  /*1100*/  LOP3.LUT P1, RZ, R8, 0x7fffffff, RZ, 0xc0, !PT ;  /* 0x7fffffff08ff7812 */ /* 0x000fc8000782c0ff */
[----:B------:R-:W-:-:S13]  /*1110*/  PLOP3.LUT P0, PT, P0, P1, PT, 0x2f, 0xf2 ;  /* 0x0000000000f2781c */ /* 0x000fda0000702577 */
[----:B------:R-:W-:Y:S05]  /*1120*/  @P0 BRA `(.L_x_19) ;  /* 0x0000000400000947 */ /* 0x000fea0003800000 */
[----:B------:R-:W-:Y:S02]  /*1130*/  ISETP.GE.AND P0, PT, R11, RZ, PT ;  /* 0x000000ff0b00720c */ /* 0x000fe40003f06270 */
[----:B------:R-:W-:-:S11]  /*1140*/  ISETP.GE.AND P1, PT, R10, RZ, PT ;  /* 0x000000ff0a00720c */ /* 0x000fd60003f26270 */
[----:B------:R-:W-:Y:S01]  /*1150*/  @P0 MOV R9, RZ ;  /* 0x000000ff00090202 */ /* 0x000fe20000000f00 */
[----:B------:R-:W-:Y:S02]  /*1160*/  @!P0 IMAD.MOV.U32 R9, RZ, RZ, -0x40 ;  /* 0xffffffc0ff098424 */ /* 0x000fe400078e00ff */
[----:B------:R-:W-:Y:S01]  /*1170*/  @!P0 FFMA R3, R3, 1.84467440737095516160e+19, RZ ;  /* 0x5f80000003038823 */ /* 0x000fe200000000ff */
[----:B------:R-:W-:Y:S02]  /*1180*/  @!P1 FFMA R8, R0, 1.84467440737095516160e+19, RZ ;  /* 0x5f80000000089823 */ /* 0x000fe400000000ff */
[----:B------:R-:W-:-:S07]  /*1190*/  @!P1 IADD3 R9, PT, PT, R9, 0x40, RZ ;  /* 0x0000004009099810 */ /* 0x000fce0007ffe0ff */
.L_x_15:
[----:B------:R-:W-:Y:S01]  /*11a0*/  LEA R11, R7, 0xc0800000, 0x17 ;  /* 0xc0800000070b7811 */ /* 0x000fe200078eb8ff */
[----:B------:R-:W-:Y:S04]  /*11b0*/  BSSY.RECONVERGENT B2, `(.L_x_20) ;  /* 0x0000036000027945 */ /* 0x000fe80003800200 */
[----:B------:R-:W-:Y:S01]  /*11c0*/  IMAD.IADD R11, R8, 0x1, -R11 ;  /* 0x00000001080b7824 */ /* 0x000fe200078e0a0b */
[----:B------:R-:W-:-:S03]  /*11d0*/  IADD3 R8, PT, PT, R12, -0x7f, RZ ;  /* 0xffffff810c087810 */ /* 0x000fc60007ffe0ff */
[----:B------:R-:W0:Y:S01]  /*11e0*/  MUFU.RCP R10, R11 ;  /* 0x0000000b000a7308 */ /* 0x000e220000001000 */
[----:B------:R-:W-:Y:S01]  /*11f0*/  FADD.FTZ R13, -R11, -RZ ;  /* 0x800000ff0b0d7221 */ /* 0x000fe20000010100 */
[C---:B------:R-:W-:Y:S01]  /*1200*/  IMAD R0, R8.reuse, -0x800000, R3 ;  /* 0xff80000008007824 */ /* 0x040fe200078e0203 */
[----:B------:R-:W-:-:S05]  /*1210*/  IADD3 R8, PT, PT, R8, 0x7f, -R7 ;  /* 0x0000007f08087810 */ /* 0x000fca0007ffe807 */
[----:B------:R-:W-:Y:S02]  /*1220*/  IMAD.IADD R8, R8, 0x1, R9 ;  /* 0x0000000108087824 */ /* 0x000fe400078e0209 */
[----:B0-----:R-:W-:-:S04]  /*1230*/  FFMA R15, R10, R13, 1 ;  /* 0x3f8000000a0f7423 */ /* 0x001fc8000000000d */
[----:B------:R-:W-:-:S04]  /*1240*/  FFMA R12, R10, R15, R10 ;  /* 0x0000000f0a0c7223 */ /* 0x000fc8000000000a */
[----:B------:R-:W-:-:S04]  /*1250*/  FFMA R3, R0, R12, RZ ;  /* 0x0000000c00037223 */ /* 0x000fc800000000ff */
[----:B------:R-:W-:-:S04]  /*1260*/  FFMA R10, R13, R3, R0 ;  /* 0x000000030d0a7223 */ /* 0x000fc80000000000 */
[----:B------:R-:W-:-:S04]  /*1270*/  FFMA R15, R12, R10, R3 ;  /* 0x0000000a0c0f7223 */ /* 0x000fc80000000003 */
[----:B------:R-:W-:-:S04]  /*1280*/  FFMA R10, R13, R15, R0 ;  /* 0x0000000f0d0a7223 */ /* 0x000fc80000000000 */
[----:B------:R-:W-:-:S05]  /*1290*/  FFMA R0, R12, R10, R15 ;  /* 0x0000000a0c007223 */ /* 0x000fca000000000f */
[----:B------:R-:W-:-:S04]  /*12a0*/  SHF.R.U32.HI R3, RZ, 0x17, R0 ;  /* 0x00000017ff037819 */ /* 0x000fc80000011600 */
[----:B------:R-:W-:-:S04]  /*12b0*/  LOP3.LUT R3, R3, 0xff, RZ, 0xc0, !PT ;  /* 0x000000ff03037812 */ /* 0x000fc800078ec0ff */
[----:B------:R-:W-:-:S05]  /*12c0*/  IADD3 R9, PT, PT, R3, R8, RZ ;  /* 0x0000000803097210 */ /* 0x000fca0007ffe0ff */
[----:B------:R-:W-:-:S05]  /*12d0*/  VIADD R3, R9, 0xffffffff ;  /* 0xffffffff09037836 */ /* 0x000fca0000000000 */
[----:B------:R-:W-:-:S13]  /*12e0*/  ISETP.GE.U32.AND P0, PT, R3, 0xfe, PT ;  /* 0x000000fe0300780c */ /* 0x000fda0003f06070 */
[----:B------:R-:W-:Y:S05]  /*12f0*/  @!P0 BRA `(.L_x_21) ;  /* 0x0000000000808947 */ /* 0x000fea0003800000 */
[----:B------:R-:W-:-:S13]  /*1300*/  ISETP.GT.AND P0, PT, R9, 0xfe, PT ;  /* 0x000000fe0900780c */ /* 0x000fda0003f04270 */
[----:B------:R-:W-:Y:S05]  /*1310*/  @P0 BRA `(.L_x_22) ;  /* 0x00000000006c0947 */ /* 0x000fea0003800000 */
[----:B------:R-:W-:-:S13]  /*1320*/  ISETP.GE.AND P0, PT, R9, 0x1, PT ;  /* 0x000000010900780c */ /* 0x000fda0003f06270 */
[----:B------:R-:W-:Y:S05]  /*1330*/  @P0 BRA `(.L_x_23) ;  /* 0x0000000000740947 */ /* 0x000fea0003800000 */
[----:B------:R-:W-:Y:S02]  /*1340*/  ISETP.GE.AND P0, PT, R9, -0x18, PT ;  /* 0xffffffe80900780c */ /* 0x000fe40003f06270 */
[----:B------:R-:W-:-:S11]  /*1350*/  LOP3.LUT R0, R0, 0x80000000, RZ, 0xc0, !PT ;  /* 0x8000000000007812 */ /* 0x000fd600078ec0ff */
[----:B------:R-:W-:Y:S05]  /*1360*/  @!P0 BRA `(.L_x_23) ;  /* 0x0000000000688947 */ /* 0x000fea0003800000 */
[CCC-:B------:R-:W-:Y:S01]  /*1370*/  FFMA.RZ R3, R12.reuse, R10.reuse, R15.reuse ;  /* 0x0000000a0c037223 */ /* 0x1c0fe2000000c00f */
[CCC-:B------:R-:W-:Y:S01]  /*1380*/  FFMA.RM R8, R12.reuse, R10.reuse, R15.reuse ;  /* 0x0000000a0c087223 */ /* 0x1c0fe2000000400f */
[C---:B------:R-:W-:Y:S02]  /*1390*/  ISETP.NE.AND P2, PT, R9.reuse, RZ, PT ;  /* 0x000000ff0900720c */ /* 0x040fe40003f45270 */
[----:B------:R-:W-:Y:S02]  /*13a0*/  ISETP.NE.AND P1, PT, R9, RZ, PT ;  /* 0x000000ff0900720c */ /* 0x000fe40003f25270 */
[----:B------:R-:W-:Y:S01]  /*13b0*/  LOP3.LUT R7, R3, 0x7fffff, RZ, 0xc0, !PT ;  /* 0x007fffff03077812 */ /* 0x000fe200078ec0ff */
[----:B------:R-:W-:Y:S01]  /*13c0*/  FFMA.RP R3, R12, R10, R15 ;  /* 0x0000000a0c037223 */ /* 0x000fe2000000800f */
[----:B------:R-:W-:Y:S01]  /*13d0*/  IADD3 R10, PT, PT, R9, 0x20, RZ ;  /* 0x00000020090a7810 */ /* 0x000fe20007ffe0ff */
[----:B------:R-:W-:Y:S01]  /*13e0*/  IMAD.MOV R9, RZ, RZ, -R9 ;  /* 0x000000ffff097224 */ /* 0x000fe200078e0a09 */
[----:B------:R-:W-:-:S02]  /*13f0*/  LOP3.LUT R7, R7, 0x800000, RZ, 0xfc, !PT ;  /* 0x0080000007077812 */ /* 0x000fc400078efcff */
[----:B------:R-:W-:Y:S02]  /*1400*/  FSETP.NEU.FTZ.AND P0, PT, R3, R8, PT ;  /* 0x000000080300720b */ /* 0x000fe40003f1d000 */
[----:B------:R-:W-:Y:S02]  /*1410*/  SHF.L.U32 R10, R7, R10, RZ ;  /* 0x0000000a070a7219 */ /* 0x000fe400000006ff */
[----:B------:R-:W-:Y:S02]  /*1420*/  SEL R8, R9, RZ, P2 ;  /* 0x000000ff09087207 */ /* 0x000fe40001000000 */
[----:B------:R-:W-:Y:S02]  /*1430*/  ISETP.NE.AND P1, PT, R10, RZ, P1 ;  /* 0x000000ff0a00720c */ /* 0x000fe40000f25270 */
[----:B------:R-:W-:Y:S02]  /*1440*/  SHF.R.U32.HI R8, RZ, R8, R7 ;  /* 0x00000008ff087219 */ /* 0x000fe40000011607 */
[----:B------:R-:W-:-:S02]  /*1450*/  PLOP3.LUT P0, PT, P0, P1, PT, 0xf8, 0x8f ;  /* 0x00000000008f781c */ /* 0x000fc40000703f70 */
[----:B------:R-:W-:Y:S02]  /*1460*/  SHF.R.U32.HI R10, RZ, 0x1, R8 ;  /* 0x00000001ff0a7819 */ /* 0x000fe40000011608 */
[----:B------:R-:W-:-:S04]  /*1470*/  SEL R3, RZ, 0x1, !P0 ;  /* 0x00000001ff037807 */ /* 0x000fc80004000000 */
[----:B------:R-:W-:-:S04]  /*1480*/  LOP3.LUT R3, R3, 0x1, R10, 0xf8, !PT ;  /* 0x0000000103037812 */ /* 0x000fc800078ef80a */
[----:B------:R-:W-:-:S04]  /*1490*/  LOP3.LUT R3, R3, R8, RZ, 0xc0, !PT ;  /* 0x0000000803037212 */ /* 0x000fc800078ec0ff */
[----:B------:R-:W-:-:S04]  /*14a0*/  IADD3 R3, PT, PT, R10, R3, RZ ;  /* 0x000000030a037210 */ /* 0x000fc80007ffe0ff */
[----:B------:R-:W-:Y:S01]  /*14b0*/  LOP3.LUT R0, R3, R0, RZ, 0xfc, !PT ;  /* 0x0000000003007212 */ /* 0x000fe200078efcff */
[----:B------:R-:W-:Y:S06]  /*14c0*/  BRA `(.L_x_23) ;  /* 0x0000000000107947 */ /* 0x000fec0003800000 */
.L_x_22:
[----:B------:R-:W-:-:S04]  /*14d0*/  LOP3.LUT R0, R0, 0x80000000, RZ, 0xc0, !PT ;  /* 0x8000000000007812 */ /* 0x000fc800078ec0ff */
[----:B------:R-:W-:Y:S01]  /*14e0*/  LOP3.LUT R0, R0, 0x7f800000, RZ, 0xfc, !PT ;  /* 0x7f80000000007812 */ /* 0x000fe200078efcff */
[----:B------:R-:W-:Y:S06]  /*14f0*/  BRA `(.L_x_23) ;  /* 0x0000000000047947 */ /* 0x000fec0003800000 */
.L_x_21:
[----:B------:R-:W-:-:S07]  /*1500*/  IMAD R0, R8, 0x800000, R0 ;  /* 0x0080000008007824 */ /* 0x000fce00078e0200 */
.L_x_23:
[----:B------:R-:W-:Y:S05]  /*1510*/  BSYNC.RECONVERGENT B2 ;  /* 0x0000000000027941 */ /* 0x000fea0003800200 */
.L_x_20:
[----:B------:R-:W-:Y:S05]  /*1520*/  BRA `(.L_x_24) ;  /* 0x0000000000207947 */ /* 0x000fea0003800000 */
.L_x_19:
[----:B------:R-:W-:-:S04]  /*1530*/  LOP3.LUT R0, R8, 0x80000000, R3, 0x48, !PT ;  /* 0x8000000008007812 */ /* 0x000fc800078e4803 */
[----:B------:R-:W-:Y:S01]  /*1540*/  LOP3.LUT R0, R0, 0x7f800000, RZ, 0xfc, !PT ;  /* 0x7f80000000007812 */ /* 0x000fe200078efcff */
[----:B------:R-:W-:Y:S06]  /*1550*/  BRA `(.L_x_24) ;  /* 0x0000000000147947 */ /* 0x000fec0003800000 */
.L_x_18:
[----:B------:R-:W-:Y:S01]  /*1560*/  LOP3.LUT R0, R8, 0x80000000, R3, 0x48, !PT ;  /* 0x8000000008007812 */ /* 0x000fe200078e4803 */
[----:B------:R-:W-:Y:S06]  /*1570*/  BRA `(.L_x_24) ;  /* 0x00000000000c7947 */ /* 0x000fec0003800000 */
.L_x_17:
[----:B------:R-:W0:Y:S01]  /*1580*/  MUFU.RSQ R0, -QNAN ;  /* 0xffc0000000007908 */ /* 0x000e220000001400 */
[----:B------:R-:W-:Y:S05]  /*1590*/  BRA `(.L_x_24) ;  /* 0x0000000000047947 */ /* 0x000fea0003800000 */
.L_x_16:
[----:B------:R-:W-:-:S07]  /*15a0*/  FADD.FTZ R0, R3, R0 ;  /* 0x0000000003007221 */ /* 0x000fce0000010000 */
.L_x_24:
[----:B------:R-:W-:Y:S05]  /*15b0*/  BSYNC.RECONVERGENT B1 ;  /* 0x0000000000017941 */ /* 0x000fea0003800200 */
.L_x_14:
[----:B------:R-:W-:-:S04]  /*15c0*/  HFMA2 R3, -RZ, RZ, 0, 0 ;  /* 0x00000000ff037431 */ /* 0x000fc800000001ff */
[----:B0-----:R-:W-:Y:S05]  /*15d0*/  RET.REL.NODEC R2 `(_Z20tiledBoxFilterKernelPfS_iii) ;  /* 0xffffffe802887950 */ /* 0x001fea0003c3ffff */
.L_x_25:
[----:B------:R-:W-:-:S00]  /*15e0*/  BRA `(.L_x_25) ;  /* 0xfffffffc00fc7947 */ /* 0x000fc0000383ffff */
[----:B------:R-:W-:-:S00]  /*15f0*/  NOP ;  /* 0x0000000000007918 */ /* 0x000fc00000000000 */
        /* <DEDUP_REMOVED lines=8> */
.L_x_101:


//--------------------- .text._Z20boxFilterSmallKernelPfS_iii --------------------------
	.section	.text._Z20boxFilterSmallKernelPfS_iii,"ax",@progbits
	.align	128
        .global         _Z20boxFilterSmallKernelPfS_iii
        .type           _Z20boxFilterSmallKernelPfS_iii,@function
        .size           _Z20boxFilterSmallKernelPfS_iii,(.L_x_102 - _Z20boxFilterSmallKernelPfS_iii)
        .other          _Z20boxFilterSmallKernelPfS_iii,@"STO_CUDA_ENTRY STV_DEFAULT"
_Z20boxFilterSmallKernelPfS_iii:
.text._Z20boxFilterSmallKernelPfS_iii:
[----:B------:R-:W-:Y:S01]  /*0000*/  LDC R1, c[0x0][0x37c] ;  /* 0x0000df00ff017b82 */ /* 0x000fe20000000800 */
[----:B------:R-:W0:Y:S07]  /*0010*/  S2R R0, SR_TID.Y ;  /* 0x0000000000007919 */ /* 0x000e2e0000002200 */
[----:B------:R-:W1:Y:S01]  /*0020*/  LDC R6, c[0x0][0x360] ;  /* 0x0000d800ff067b82 */ /* 0x000e620000000800 */
[----:B------:R-:W2:Y:S01]  /*0030*/  LDCU UR5, c[0x0][0x398] ;  /* 0x00007300ff0577ac */ /* 0x000ea20008000800 */
[----:B------:R-:W1:Y:S01]  /*0040*/  S2R R3, SR_TID.X ;  /* 0x0000000000037919 */ /* 0x000e620000002100 */
[----:B------:R-:W3:Y:S05]  /*0050*/  LDCU UR4, c[0x0][0x394] ;  /* 0x00007280ff0477ac */ /* 0x000eea0008000800 */
[----:B------:R-:W0:Y:S08]  /*0060*/  S2UR UR7, SR_CTAID.Y ;  /* 0x00000000000779c3 */ /* 0x000e300000002600 */
[----:B------:R-:W0:Y:S08]  /*0070*/  LDC R7, c[0x0][0x364] ;  /* 0x0000d900ff077b82 */ /* 0x000e300000000800 */
[----:B------:R-:W1:Y:S08]  /*0080*/  S2UR UR6, SR_CTAID.X ;  /* 0x00000000000679c3 */ /* 0x000e700000002500 */
[----:B------:R-:W4:Y:S01]  /*0090*/  S2UR UR8, SR_CTAID.Z ;  /* 0x00000000000879c3 */ /* 0x000f220000002700 */
[----:B0-----:R-:W-:-:S05]  /*00a0*/  IMAD R7, R7, UR7, R0 ;  /* 0x0000000707077c24 */ /* 0x001fca000f8e0200 */
[----:B--2---:R-:W-:Y:S01]  /*00b0*/  ISETP.GE.AND P0, PT, R7, UR5, PT ;  /* 0x0000000507007c0c */ /* 0x004fe2000bf06270 */
[----:B-1----:R-:W-:-:S05]  /*00c0*/  IMAD R6, R6, UR6, R3 ;  /* 0x0000000606067c24 */ /* 0x002fca000f8e0203 */
[----:B---3--:R-:W-:Y:S01]  /*00d0*/  ISETP.GE.OR P0, PT, R6, UR4, P0 ;  /* 0x0000000406007c0c */ /* 0x008fe20008706670 */
[----:B----4-:R-:W-:-:S04]  /*00e0*/  UIMAD UR4, UR8, UR4, URZ ;  /* 0x00000004080472a4 */ /* 0x010fc8000f8e02ff */
[----:B------:R-:W-:-:S08]  /*00f0*/  UIMAD UR4, UR4, UR5, URZ ;  /* 0x00000005040472a4 */ /* 0x000fd0000f8e02ff */
[----:B------:R-:W-:Y:S05]  /*0100*/  @P0 EXIT ;  /* 0x000000000000094d */ /* 0x000fea0003800000 */
[----:B------:R-:W0:Y:S01]  /*0110*/  LDC R3, c[0x0][0x390] ;  /* 0x0000e400ff037b82 */ /* 0x000e220000000800 */
[----:B------:R-:W1:Y:S01]  /*0120*/  LDCU.64 UR6, c[0x0][0x358] ;  /* 0x00006b00ff0677ac */ /* 0x000e620008000a00 */
[----:B------:R-:W-:Y:S01]  /*0130*/  BSSY.RECONVERGENT B0, `(.L_x_26) ;  /* 0x00000a6000007945 */ /* 0x000fe20003800200 */
[----:B------:R-:W-:Y:S01]  /*0140*/  CS2R R8, SRZ ;  /* 0x0000000000087805 */ /* 0x000fe2000001ff00 */
[C-C-:B0-----:R-:W-:Y:S02]  /*0150*/  IMAD.IADD R11, R7.reuse, 0x1, -R3.reuse ;  /* 0x00000001070b7824 */ /* 0x141fe400078e0a03 */
[----:B------:R-:W-:-:S05]  /*0160*/  IMAD.IADD R0, R7, 0x1, R3 ;  /* 0x0000000107007824 */ /* 0x000fca00078e0203 */
[----:B------:R-:W-:-:S13]  /*0170*/  ISETP.GT.AND P0, PT, R11, R0, PT ;  /* 0x000000000b00720c */ /* 0x000fda0003f04270 */
[----:B-1----:R-:W-:Y:S05]  /*0180*/  @P0 BRA `(.L_x_27) ;  /* 0x0000000800800947 */ /* 0x002fea0003800000 */
[----:B------:R-:W-:Y:S01]  /*0190*/  IMAD.SHL.U32 R19, R3, 0x2, RZ ;  /* 0x0000000203137824 */ /* 0x000fe200078e00ff */
[----:B------:R-:W-:Y:S01]  /*01a0*/  CS2R R8, SRZ ;  /* 0x0000000000087805 */ /* 0x000fe2000001ff00 */
[C-C-:B------:R-:W-:Y:S02]  /*01b0*/  IMAD.IADD R10, R6.reuse, 0x1, -R3.reuse ;  /* 0x00000001060a7824 */ /* 0x140fe400078e0a03 */
[----:B------:R-:W-:Y:S01]  /*01c0*/  IMAD.IADD R3, R6, 0x1, R3 ;  /* 0x0000000106037824 */ /* 0x000fe200078e0203 */
[C---:B------:R-:W-:Y:S02]  /*01d0*/  LOP3.LUT R12, R19.reuse, 0xfffffff8, RZ, 0xc0, !PT ;  /* 0xfffffff8130c7812 */ /* 0x040fe400078ec0ff */
[----:B------:R-:W-:Y:S02]  /*01e0*/  LOP3.LUT R2, R19, 0x6, RZ, 0xc0, !PT ;  /* 0x0000000613027812 */ /* 0x000fe400078ec0ff */
[----:B------:R-:W-:Y:S01]  /*01f0*/  ISETP.GT.AND P4, PT, R10, R3, PT ;  /* 0x000000030a00720c */ /* 0x000fe20003f84270 */
[----:B------:R-:W-:Y:S01]  /*0200*/  IMAD.MOV R12, RZ, RZ, -R12 ;  /* 0x000000ffff0c7224 */ /* 0x000fe200078e0a0c */
[----:B------:R-:W-:-:S13]  /*0210*/  ISETP.GE.U32.AND P5, PT, R2, 0x3, PT ;  /* 0x000000030200780c */ /* 0x000fda0003fa6070 */
.L_x_34:
[----:B------:R-:W-:Y:S04]  /*0220*/  BSSY.RECONVERGENT B1, `(.L_x_28) ;  /* 0x0000093000017945 */ /* 0x000fe80003800200 */
[----:B------:R-:W-:Y:S05]  /*0230*/  @P4 BRA `(.L_x_29) ;  /* 0x0000000800444947 */ /* 0x000fea0003800000 */
[----:B------:R-:W0:Y:S01]  /*0240*/  LDCU UR5, c[0x0][0x394] ;  /* 0x00007280ff0577ac */ /* 0x000e220008000800 */
[----:B------:R-:W-:Y:S01]  /*0250*/  ISETP.GE.U32.AND P0, PT, R19, 0x7, PT ;  /* 0x000000071300780c */ /* 0x000fe20003f06070 */
[----:B------:R-:W-:Y:S02]  /*0260*/  IMAD.MOV.U32 R4, RZ, RZ, R10 ;  /* 0x000000ffff047224 */ /* 0x000fe400078e000a */
[----:B0-----:R-:W-:-:S04]  /*0270*/  IMAD.U32 R14, RZ, RZ, UR5 ;  /* 0x00000005ff0e7e24 */ /* 0x001fc8000f8e00ff */
[----:B------:R-:W-:-:S06]  /*0280*/  IMAD R13, R11, R14, UR4 ;  /* 0x000000040b0d7e24 */ /* 0x000fcc000f8e020e */
[----:B------:R-:W-:Y:S05]  /*0290*/  @!P0 BRA `(.L_x_30) ;  /* 0x00000004001c8947 */ /* 0x000fea0003800000 */
[----:B------:R-:W0:Y:S01]  /*02a0*/  LDC R4, c[0x0][0x398] ;  /* 0x0000e600ff047b82 */ /* 0x000e220000000800 */
[----:B------:R-:W-:Y:S02]  /*02b0*/  IMAD.MOV.U32 R16, RZ, RZ, R12 ;  /* 0x000000ffff107224 */ /* 0x000fe400078e000c */
[----:B------:R-:W-:-:S05]  /*02c0*/  IMAD.MOV.U32 R18, RZ, RZ, R10 ;  /* 0x000000ffff127224 */ /* 0x000fca00078e000a */
[----:B------:R-:W1:Y:S08]  /*02d0*/  LDC R15, c[0x0][0x394] ;  /* 0x0000e500ff0f7b82 */ /* 0x000e700000000800 */
[----:B------:R-:W2:Y:S01]  /*02e0*/  LDC.64 R2, c[0x0][0x380] ;  /* 0x0000e000ff027b82 */ /* 0x000ea20000000a00 */
[----:B0-----:R-:W-:Y:S01]  /*02f0*/  IMAD R17, R4, UR8, R11 ;  /* 0x0000000804117c24 */ /* 0x001fe2000f8e020b */
[----:B------:R-:W-:-:S03]  /*0300*/  ISETP.GE.AND P6, PT, R11, R4, PT ;  /* 0x000000040b00720c */ /* 0x000fc60003fc6270 */
[----:B------:R-:W-:-:S10]  /*0310*/  IMAD R17, R17, R14, R10 ;  /* 0x0000000e11117224 */ /* 0x000fd400078e020a */
.L_x_31:
[----:B-1----:R-:W-:Y:S01]  /*0320*/  IMAD.MOV.U32 R14, RZ, RZ, R15 ;  /* 0x000000ffff0e7224 */ /* 0x002fe200078e000f */
[CC--:B------:R-:W-:Y:S01]  /*0330*/  LOP3.LUT R20, R18.reuse, R11.reuse, RZ, 0xfc, !PT ;  /* 0x0000000b12147212 */ /* 0x0c0fe200078efcff */
[C---:B------:R-:W-:Y:S02]  /*0340*/  VIADD R4, R18.reuse, 0x1 ;  /* 0x0000000112047836 */ /* 0x040fe40000000000 */
[C---:B------:R-:W-:Y:S01]  /*0350*/  VIADD R5, R18.reuse, 0x2 ;  /* 0x0000000212057836 */ /* 0x040fe20000000000 */
[-C--:B------:R-:W-:Y:S02]  /*0360*/  ISETP.GE.OR P1, PT, R18, R14.reuse, P6 ;  /* 0x0000000e1200720c */ /* 0x080fe40003726670 */
[----:B------:R-:W-:Y:S02]  /*0370*/  ISETP.GE.OR P2, PT, R4, R14, P6 ;  /* 0x0000000e0400720c */ /* 0x000fe40003746670 */
[----:B------:R-:W-:Y:S02]  /*0380*/  ISETP.LT.OR P1, PT, R20, RZ, P1 ;  /* 0x000000ff1400720c */ /* 0x000fe40000f21670 */
[----:B------:R-:W-:-:S02]  /*0390*/  LOP3.LUT R4, R4, R11, RZ, 0xfc, !PT ;  /* 0x0000000b04047212 */ /* 0x000fc400078efcff */
[C---:B------:R-:W-:Y:S02]  /*03a0*/  ISETP.GE.OR P3, PT, R5.reuse, R14, P6 ;  /* 0x0000000e0500720c */ /* 0x040fe40003766670 */
[----:B------:R-:W-:Y:S02]  /*03b0*/  LOP3.LUT R20, R5, R11, RZ, 0xfc, !PT ;  /* 0x0000000b05147212 */ /* 0x000fe400078efcff */
[----:B------:R-:W-:Y:S01]  /*03c0*/  ISETP.LT.OR P2, PT, R4, RZ, P2 ;  /* 0x000000ff0400720c */ /* 0x000fe20001741670 */
[----:B--2---:R-:W-:Y:S01]  /*03d0*/  IMAD.WIDE R4, R17, 0x4, R2 ;  /* 0x0000000411047825 */ /* 0x004fe200078e0202 */
[----:B------:R-:W-:-:S03]  /*03e0*/  ISETP.LT.OR P3, PT, R20, RZ, P3 ;  /* 0x000000ff1400720c */ /* 0x000fc60001f61670 */
[----:B------:R-:W-:Y:S01]  /*03f0*/  VIADD R20, R18, 0x3 ;  /* 0x0000000312147836 */ /* 0x000fe20000000000 */
[----:B------:R-:W2:Y:S04]  /*0400*/  @!P1 LDG.E R22, desc[UR6][R4.64] ;  /* 0x0000000604169981 */ /* 0x000ea8000c1e1900 */
[C---:B------:R-:W-:Y:S02]  /*0410*/  ISETP.GE.OR P0, PT, R20.reuse, R14, P6 ;  /* 0x0000000e1400720c */ /* 0x040fe40003706670 */
[----:B------:R-:W-:Y:S01]  /*0420*/  LOP3.LUT R20, R20, R11, RZ, 0xfc, !PT ;  /* 0x0000000b14147212 */ /* 0x000fe200078efcff */
[----:B------:R-:W3:Y:S03]  /*0430*/  @!P2 LDG.E R24, desc[UR6][R4.64+0x4] ;  /* 0x000004060418a981 */ /* 0x000ee6000c1e1900 */
[----:B------:R-:W-:Y:S01]  /*0440*/  ISETP.LT.OR P0, PT, R20, RZ, P0 ;  /* 0x000000ff1400720c */ /* 0x000fe20000701670 */
[----:B------:R-:W4:-:S12]  /*0450*/  @!P3 LDG.E R26, desc[UR6][R4.64+0x8] ;  /* 0x00000806041ab981 */ /* 0x000f18000c1e1900 */
[----:B------:R-:W5:Y:S01]  /*0460*/  @!P0 LDG.E R20, desc[UR6][R4.64+0xc] ;  /* 0x00000c0604148981 */ /* 0x000f62000c1e1900 */
[----:B------:R-:W-:Y:S02]  /*0470*/  VIADD R21, R18, 0x4 ;  /* 0x0000000412157836 */ /* 0x000fe40000000000 */
[----:B------:R-:W-:-:S04]  /*0480*/  @!P1 FADD R8, R8, 1 ;  /* 0x3f80000008089421 */ /* 0x000fc80000000000 */
[----:B------:R-:W-:-:S04]  /*0490*/  @!P2 FADD R8, R8, 1 ;  /* 0x3f8000000808a421 */ /* 0x000fc80000000000 */
[----:B------:R-:W-:-:S04]  /*04a0*/  @!P3 FADD R8, R8, 1 ;  /* 0x3f8000000808b421 */ /* 0x000fc80000000000 */
[----:B------:R-:W-:Y:S01]  /*04b0*/  @!P0 FADD R8, R8, 1 ;  /* 0x3f80000008088421 */ /* 0x000fe20000000000 */
[----:B--2---:R-:W-:Y:S01]  /*04c0*/  @!P1 FADD R9, R9, R22 ;  /* 0x0000001609099221 */ /* 0x004fe20000000000 */
[C---:B------:R-:W-:Y:S01]  /*04d0*/  ISETP.GE.OR P1, PT, R21.reuse, R14, P6 ;  /* 0x0000000e1500720c */ /* 0x040fe20003726670 */
[----:B------:R-:W-:Y:S01]  /*04e0*/  VIADD R22, R18, 0x6 ;  /* 0x0000000612167836 */ /* 0x000fe20000000000 */
[----:B------:R-:W-:-:S04]  /*04f0*/  LOP3.LUT R21, R21, R11, RZ, 0xfc, !PT ;  /* 0x0000000b15157212 */ /* 0x000fc800078efcff */
[----:B------:R-:W-:Y:S01]  /*0500*/  ISETP.LT.OR P1, PT, R21, RZ, P1 ;  /* 0x000000ff1500720c */ /* 0x000fe20000f21670 */
[----:B------:R-:W-:Y:S02]  /*0510*/  VIADD R21, R18, 0x5 ;  /* 0x0000000512157836 */ /* 0x000fe40000000000 */
[----:B---3--:R-:W-:-:S03]  /*0520*/  @!P2 FADD R9, R9, R24 ;  /* 0x000000180909a221 */ /* 0x008fc60000000000 */
[-C--:B------:R-:W-:Y:S01]  /*0530*/  ISETP.GE.OR P2, PT, R21, R14.reuse, P6 ;  /* 0x0000000e1500720c */ /* 0x080fe20003746670 */
[----:B----4-:R-:W-:Y:S01]  /*0540*/  @!P3 FADD R9, R9, R26 ;  /* 0x0000001a0909b221 */ /* 0x010fe20000000000 */
[-C--:B------:R-:W-:Y:S02]  /*0550*/  LOP3.LUT R21, R21, R11.reuse, RZ, 0xfc, !PT ;  /* 0x0000000b15157212 */ /* 0x080fe400078efcff */
[-C--:B------:R-:W-:Y:S02]  /*0560*/  ISETP.GE.OR P3, PT, R22, R14.reuse, P6 ;  /* 0x0000000e1600720c */ /* 0x080fe40003766670 */
[----:B------:R-:W-:Y:S02]  /*0570*/  ISETP.LT.OR P2, PT, R21, RZ, P2 ;  /* 0x000000ff1500720c */ /* 0x000fe40001741670 */
[----:B------:R-:W-:Y:S02]  /*0580*/  IADD3 R21, PT, PT, R18, 0x7, RZ ;  /* 0x0000000712157810 */ /* 0x000fe40007ffe0ff */
[----:B------:R-:W-:Y:S01]  /*0590*/  LOP3.LUT R22, R22, R11, RZ, 0xfc, !PT ;  /* 0x0000000b16167212 */ /* 0x000fe200078efcff */
[----:B-----5:R-:W-:Y:S01]  /*05a0*/  @!P0 FADD R9, R9, R20 ;  /* 0x0000001409098221 */ /* 0x020fe20000000000 */
[----:B------:R-:W-:Y:S01]  /*05b0*/  ISETP.GE.OR P0, PT, R21, R14, P6 ;  /* 0x0000000e1500720c */ /* 0x000fe20003706670 */
[----:B------:R-:W2:Y:S01]  /*05c0*/  @!P1 LDG.E R20, desc[UR6][R4.64+0x10] ;  /* 0x0000100604149981 */ /* 0x000ea2000c1e1900 */
[----:B------:R-:W-:-:S02]  /*05d0*/  ISETP.LT.OR P3, PT, R22, RZ, P3 ;  /* 0x000000ff1600720c */ /* 0x000fc40001f61670 */
[----:B------:R-:W-:-:S03]  /*05e0*/  LOP3.LUT R21, R21, R11, RZ, 0xfc, !PT ;  /* 0x0000000b15157212 */ /* 0x000fc600078efcff */
[----:B------:R-:W3:Y:S01]  /*05f0*/  @!P2 LDG.E R22, desc[UR6][R4.64+0x14] ;  /* 0x000014060416a981 */ /* 0x000ee2000c1e1900 */
[----:B------:R-:W-:-:S07]  /*0600*/  ISETP.LT.OR P0, PT, R21, RZ, P0 ;  /* 0x000000ff1500720c */ /* 0x000fce0000701670 */
[----:B------:R-:W4:Y:S06]  /*0610*/  @!P3 LDG.E R24, desc[UR6][R4.64+0x18] ;  /* 0x000018060418b981 */ /* 0x000f2c000c1e1900 */
[----:B------:R-:W5:Y:S01]  /*0620*/  @!P0 LDG.E R26, desc[UR6][R4.64+0x1c] ;  /* 0x00001c06041a8981 */ /* 0x000f62000c1e1900 */
[----:B------:R-:W-:Y:S02]  /*0630*/  VIADD R16, R16, 0x8 ;  /* 0x0000000810107836 */ /* 0x000fe40000000000 */
[----:B------:R-:W-:-:S04]  /*0640*/  @!P1 FADD R8, R8, 1 ;  /* 0x3f80000008089421 */ /* 0x000fc80000000000 */
[----:B------:R-:W-:-:S04]  /*0650*/  @!P2 FADD R8, R8, 1 ;  /* 0x3f8000000808a421 */ /* 0x000fc80000000000 */
[----:B------:R-:W-:Y:S01]  /*0660*/  @!P3 FADD R8, R8, 1 ;  /* 0x3f8000000808b421 */ /* 0x000fe20000000000 */
[----:B------:R-:W-:Y:S02]  /*0670*/  VIADD R18, R18, 0x8 ;  /* 0x0000000812127836 */ /* 0x000fe40000000000 */
[----:B------:R-:W-:Y:S02]  /*0680*/  VIADD R17, R17, 0x8 ;  /* 0x0000000811117836 */ /* 0x000fe40000000000 */
[----:B------:R-:W-:Y:S01]  /*0690*/  @!P0 FADD R8, R8, 1 ;  /* 0x3f80000008088421 */ /* 0x000fe20000000000 */
[----:B--2---:R-:W-:Y:S01]  /*06a0*/  @!P1 FADD R9, R9, R20 ;  /* 0x0000001409099221 */ /* 0x004fe20000000000 */
[----:B------:R-:W-:-:S03]  /*06b0*/  ISETP.NE.AND P1, PT, R16, RZ, PT ;  /* 0x000000ff1000720c */ /* 0x000fc60003f25270 */
[----:B---3--:R-:W-:-:S04]  /*06c0*/  @!P2 FADD R9, R9, R22 ;  /* 0x000000160909a221 */ /* 0x008fc80000000000 */
[----:B----4-:R-:W-:-:S04]  /*06d0*/  @!P3 FADD R9, R9, R24 ;  /* 0x000000180909b221 */ /* 0x010fc80000000000 */
[----:B-----5:R-:W-:Y:S02]  /*06e0*/  @!P0 FADD R9, R9, R26 ;  /* 0x0000001a09098221 */ /* 0x020fe40000000000 */
[----:B------:R-:W-:Y:S05]  /*06f0*/  @P1 BRA `(.L_x_31) ;  /* 0xfffffffc00081947 */ /* 0x000fea000383ffff */
[----:B------:R-:W-:-:S07]  /*0700*/  IMAD.MOV.U32 R4, RZ, RZ, R18 ;  /* 0x000000ffff047224 */ /* 0x000fce00078e0012 */
.L_x_30:
[----:B------:R-:W0:Y:S01]  /*0710*/  LDCU UR9, c[0x0][0x398] ;  /* 0x00007300ff0977ac */ /* 0x000e220008000800 */
[----:B------:R-:W1:Y:S01]  /*0720*/  LDCU UR5, c[0x0][0x390] ;  /* 0x00007200ff0577ac */ /* 0x000e620008000800 */
[----:B0-----:R-:W-:Y:S01]  /*0730*/  ISETP.GE.AND P0, PT, R11, UR9, PT ;  /* 0x000000090b007c0c */ /* 0x001fe2000bf06270 */
[----:B-1----:R-:W-:Y:S01]  /*0740*/  ULOP3.LUT UP0, URZ, UR5, 0x1, URZ, 0xc0, !UPT ;  /* 0x0000000105ff7892 */ /* 0x002fe2000f80c0ff */
[----:B------:R-:W-:Y:S11]  /*0750*/  @!P5 BRA `(.L_x_32) ;  /* 0x000000000084d947 */ /* 0x000ff60003800000 */
[----:B------:R-:W0:Y:S01]  /*0760*/  LDCU UR5, c[0x0][0x398] ;  /* 0x00007300ff0577ac */ /* 0x000e220008000800 */
[----:B------:R-:W1:Y:S01]  /*0770*/  LDC.64 R2, c[0x0][0x380] ;  /* 0x0000e000ff027b82 */ /* 0x000e620000000a00 */
[C---:B------:R-:W-:Y:S01]  /*0780*/  VIADD R15, R4.reuse, 0x1 ;  /* 0x00000001040f7836 */ /* 0x040fe20000000000 */
[C---:B------:R-:W-:Y:S01]  /*0790*/  LOP3.LUT R5, R4.reuse, R11, RZ, 0xfc, !PT ;  /* 0x0000000b04057212 */ /* 0x040fe200078efcff */
[C---:B------:R-:W-:Y:S02]  /*07a0*/  VIADD R16, R4.reuse, 0x2 ;  /* 0x0000000204107836 */ /* 0x040fe40000000000 */
[----:B------:R-:W-:Y:S01]  /*07b0*/  VIADD R17, R4, 0x3 ;  /* 0x0000000304117836 */ /* 0x000fe20000000000 */
[----:B0-----:R-:W-:-:S04]  /*07c0*/  ISETP.GE.AND P3, PT, R11, UR5, PT ;  /* 0x000000050b007c0c */ /* 0x001fc8000bf66270 */
[-C--:B------:R-:W-:Y:S02]  /*07d0*/  ISETP.GE.OR P1, PT, R4, R14.reuse, P3 ;  /* 0x0000000e0400720c */ /* 0x080fe40001f26670 */
[-C--:B------:R-:W-:Y:S02]  /*07e0*/  ISETP.GE.OR P2, PT, R15, R14.reuse, P3 ;  /* 0x0000000e0f00720c */ /* 0x080fe40001f46670 */
[----:B------:R-:W-:Y:S01]  /*07f0*/  ISETP.LT.OR P1, PT, R5, RZ, P1 ;  /* 0x000000ff0500720c */ /* 0x000fe20000f21670 */
[----:B------:R-:W-:Y:S01]  /*0800*/  IMAD.IADD R5, R13, 0x1, R4 ;  /* 0x000000010d057824 */ /* 0x000fe200078e0204 */
[-C--:B------:R-:W-:Y:S02]  /*0810*/  LOP3.LUT R15, R15, R11.reuse, RZ, 0xfc, !PT ;  /* 0x0000000b0f0f7212 */ /* 0x080fe400078efcff */
[C---:B------:R-:W-:Y:S01]  /*0820*/  ISETP.GE.OR P6, PT, R16.reuse, R14, P3 ;  /* 0x0000000e1000720c */ /* 0x040fe20001fc6670 */
[----:B-1----:R-:W-:Y:S01]  /*0830*/  IMAD.WIDE R2, R5, 0x4, R2 ;  /* 0x0000000405027825 */ /* 0x002fe200078e0202 */
[----:B------:R-:W-:-:S02]  /*0840*/  LOP3.LUT R16, R16, R11, RZ, 0xfc, !PT ;  /* 0x0000000b10107212 */ /* 0x000fc400078efcff */
[----:B------:R-:W-:Y:S02]  /*0850*/  ISETP.LT.OR P2, PT, R15, RZ, P2 ;  /* 0x000000ff0f00720c */ /* 0x000fe40001741670 */
[C---:B------:R-:W-:Y:S02]  /*0860*/  ISETP.GE.OR P3, PT, R17.reuse, R14, P3 ;  /* 0x0000000e1100720c */ /* 0x040fe40001f66670 */
[----:B------:R-:W-:Y:S02]  /*0870*/  ISETP.LT.OR P6, PT, R16, RZ, P6 ;  /* 0x000000ff1000720c */ /* 0x000fe400037c1670 */
[----:B------:R-:W-:Y:S01]  /*0880*/  LOP3.LUT R17, R17, R11, RZ, 0xfc, !PT ;  /* 0x0000000b11117212 */ /* 0x000fe200078efcff */
[----:B------:R-:W2:Y:S03]  /*0890*/  @!P1 LDG.E R16, desc[UR6][R2.64] ;  /* 0x0000000602109981 */ /* 0x000ea6000c1e1900 */
[----:B------:R-:W-:-:S03]  /*08a0*/  ISETP.LT.OR P3, PT, R17, RZ, P3 ;  /* 0x000000ff1100720c */ /* 0x000fc60001f61670 */
[----:B------:R-:W3:Y:S04]  /*08b0*/  @!P2 LDG.E R18, desc[UR6][R2.64+0x4] ;  /* 0x000004060212a981 */ /* 0x000ee8000c1e1900 */
[----:B------:R-:W4:Y:S06]  /*08c0*/  @!P6 LDG.E R20, desc[UR6][R2.64+0x8] ;  /* 0x000008060214e981 */ /* 0x000f2c000c1e1900 */
[----:B------:R-:W5:Y:S01]  /*08d0*/  @!P3 LDG.E R22, desc[UR6][R2.64+0xc] ;  /* 0x00000c060216b981 */ /* 0x000f62000c1e1900 */
[----:B------:R-:W-:Y:S01]  /*08e0*/  @!P1 FADD R8, R8, 1 ;  /* 0x3f80000008089421 */ /* 0x000fe20000000000 */
[----:B------:R-:W-:-:S03]  /*08f0*/  VIADD R4, R4, 0x4 ;  /* 0x0000000404047836 */ /* 0x000fc60000000000 */
[----:B------:R-:W-:-:S04]  /*0900*/  @!P2 FADD R8, R8, 1 ;  /* 0x3f8000000808a421 */ /* 0x000fc80000000000 */
[----:B------:R-:W-:-:S04]  /*0910*/  @!P6 FADD R8, R8, 1 ;  /* 0x3f8000000808e421 */ /* 0x000fc80000000000 */
[----:B------:R-:W-:Y:S01]  /*0920*/  @!P3 FADD R8, R8, 1 ;  /* 0x3f8000000808b421 */ /* 0x000fe20000000000 */
[----:B--2---:R-:W-:-:S04]  /*0930*/  @!P1 FADD R9, R9, R16 ;  /* 0x0000001009099221 */ /* 0x004fc80000000000 */
[----:B---3--:R-:W-:-:S04]  /*0940*/  @!P2 FADD R9, R9, R18 ;  /* 0x000000120909a221 */ /* 0x008fc80000000000 */
[----:B----4-:R-:W-:-:S04]  /*0950*/  @!P6 FADD R9, R9, R20 ;  /* 0x000000140909e221 */ /* 0x010fc80000000000 */
[----:B-----5:R-:W-:-:S07]  /*0960*/  @!P3 FADD R9, R9, R22 ;  /* 0x000000160909b221 */ /* 0x020fce0000000000 */
.L_x_32:
[----:B------:R-:W-:Y:S05]  /*0970*/  BRA.U !UP0, `(.L_x_33) ;  /* 0x00000001084c7547 */ /* 0x000fea000b800000 */
[----:B------:R-:W0:Y:S01]  /*0980*/  LDCU UR5, c[0x0][0x398] ;  /* 0x00007300ff0577ac */ /* 0x000e220008000800 */
[----:B------:R-:W1:Y:S01]  /*0990*/  LDC.64 R2, c[0x0][0x380] ;  /* 0x0000e000ff027b82 */ /* 0x000e620000000a00 */
[C---:B------:R-:W-:Y:S01]  /*09a0*/  VIADD R5, R4.reuse, 0x1 ;  /* 0x0000000104057836 */ /* 0x040fe20000000000 */
[----:B------:R-:W-:Y:S02]  /*09b0*/  LOP3.LUT R15, R4, R11, RZ, 0xfc, !PT ;  /* 0x0000000b040f7212 */ /* 0x000fe400078efcff */
[----:B0-----:R-:W-:-:S04]  /*09c0*/  ISETP.GE.AND P2, PT, R11, UR5, PT ;  /* 0x000000050b007c0c */ /* 0x001fc8000bf46270 */
[-C--:B------:R-:W-:Y:S02]  /*09d0*/  ISETP.GE.OR P1, PT, R4, R14.reuse, P2 ;  /* 0x0000000e0400720c */ /* 0x080fe40001726670 */
[----:B------:R-:W-:Y:S02]  /*09e0*/  ISETP.GE.OR P2, PT, R5, R14, P2 ;  /* 0x0000000e0500720c */ /* 0x000fe40001746670 */
[----:B------:R-:W-:Y:S02]  /*09f0*/  ISETP.LT.OR P1, PT, R15, RZ, P1 ;  /* 0x000000ff0f00720c */ /* 0x000fe40000f21670 */
[----:B------:R-:W-:Y:S01]  /*0a00*/  LOP3.LUT R15, R5, R11, RZ, 0xfc, !PT ;  /* 0x0000000b050f7212 */ /* 0x000fe200078efcff */
[----:B------:R-:W-:-:S03]  /*0a10*/  IMAD.IADD R5, R13, 0x1, R4 ;  /* 0x000000010d057824 */ /* 0x000fc600078e0204 */
[----:B------:R-:W-:Y:S01]  /*0a20*/  ISETP.LT.OR P2, PT, R15, RZ, P2 ;  /* 0x000000ff0f00720c */ /* 0x000fe20001741670 */
[----:B-1----:R-:W-:-:S06]  /*0a30*/  IMAD.WIDE R2, R5, 0x4, R2 ;  /* 0x0000000405027825 */ /* 0x002fcc00078e0202 */
[----:B------:R-:W2:Y:S06]  /*0a40*/  @!P1 LDG.E R16, desc[UR6][R2.64] ;  /* 0x0000000602109981 */ /* 0x000eac000c1e1900 */
[----:B------:R-:W3:Y:S01]  /*0a50*/  @!P2 LDG.E R18, desc[UR6][R2.64+0x4] ;  /* 0x000004060212a981 */ /* 0x000ee2000c1e1900 */
[----:B------:R-:W-:Y:S01]  /*0a60*/  @!P1 FADD R8, R8, 1 ;  /* 0x3f80000008089421 */ /* 0x000fe20000000000 */
[----:B------:R-:W-:-:S03]  /*0a70*/  IADD3 R4, PT, PT, R4, 0x2, RZ ;  /* 0x0000000204047810 */ /* 0x000fc60007ffe0ff */
[----:B------:R-:W-:Y:S01]  /*0a80*/  @!P2 FADD R8, R8, 1 ;  /* 0x3f8000000808a421 */ /* 0x000fe20000000000 */
[----:B--2---:R-:W-:-:S04]  /*0a90*/  @!P1 FADD R9, R9, R16 ;  /* 0x0000001009099221 */ /* 0x004fc80000000000 */
[----:B---3--:R-:W-:-:S07]  /*0aa0*/  @!P2 FADD R9, R9, R18 ;  /* 0x000000120909a221 */ /* 0x008fce0000000000 */
.L_x_33:
[C---:B------:R-:W-:Y:S02]  /*0ab0*/  ISETP.GE.OR P0, PT, R4.reuse, R14, P0 ;  /* 0x0000000e0400720c */ /* 0x040fe40000706670 */
[----:B------:R-:W-:-:S04]  /*0ac0*/  LOP3.LUT R2, R4, R11, RZ, 0xfc, !PT ;  /* 0x0000000b04027212 */ /* 0x000fc800078efcff */
[----:B------:R-:W-:-:S13]  /*0ad0*/  ISETP.LT.OR P0, PT, R2, RZ, P0 ;  /* 0x000000ff0200720c */ /* 0x000fda0000701670 */
[----:B------:R-:W-:Y:S05]  /*0ae0*/  @P0 BRA `(.L_x_29) ;  /* 0x0000000000180947 */ /* 0x000fea0003800000 */
[----:B------:R-:W0:Y:S01]  /*0af0*/  LDC.64 R2, c[0x0][0x380] ;  /* 0x0000e000ff027b82 */ /* 0x000e220000000a00 */
[----:B------:R-:W-:-:S04]  /*0b00*/  IMAD.IADD R13, R13, 0x1, R4 ;  /* 0x000000010d0d7824 */ /* 0x000fc800078e0204 */
[----:B0-----:R-:W-:-:S06]  /*0b10*/  IMAD.WIDE R2, R13, 0x4, R2 ;  /* 0x000000040d027825 */ /* 0x001fcc00078e0202 */
[----:B------:R-:W2:Y:S01]  /*0b20*/  LDG.E R2, desc[UR6][R2.64] ;  /* 0x0000000602027981 */ /* 0x000ea2000c1e1900 */
[----:B------:R-:W-:Y:S01]  /*0b30*/  FADD R8, R8, 1 ;  /* 0x3f80000008087421 */ /* 0x000fe20000000000 */
[----:B--2---:R-:W-:-:S07]  /*0b40*/  FADD R9, R9, R2 ;  /* 0x0000000209097221 */ /* 0x004fce0000000000 */
.L_x_29:
[----:B------:R-:W-:Y:S05]  /*0b50*/  BSYNC.RECONVERGENT B1 ;  /* 0x0000000000017941 */ /* 0x000fea0003800200 */
.L_x_28:
[C---:B------:R-:W-:Y:S01]  /*0b60*/  ISETP.NE.AND P0, PT, R11.reuse, R0, PT ;  /* 0x000000000b00720c */ /* 0x040fe20003f05270 */
[----:B------:R-:W-:-:S12]  /*0b70*/  VIADD R11, R11, 0x1 ;  /* 0x000000010b0b7836 */ /* 0x000fd80000000000 */
[----:B------:R-:W-:Y:S05]  /*0b80*/  @P0 BRA `(.L_x_34) ;  /* 0xfffffff400a40947 */ /* 0x000fea000383ffff */
.L_x_27:
[----:B------:R-:W-:Y:S05]  /*0b90*/  BSYNC.RECONVERGENT B0 ;  /* 0x0000000000007941 */ /* 0x000fea0003800200 */
.L_x_26:
[----:B------:R-:W0:Y:S01]  /*0ba0*/  MUFU.RCP R3, R8 ;  /* 0x0000000800037308 */ /* 0x000e220000001000 */
[----:B------:R-:W-:Y:S07]  /*0bb0*/  BSSY.RECONVERGENT B0, `(.L_x_35) ;  /* 0x000000d000007945 */ /* 0x000fee0003800200 */
[----:B------:R-:W1:Y:S01]  /*0bc0*/  FCHK P0, R9, R8 ;  /* 0x0000000809007302 */ /* 0x000e620000000000 */
[----:B0-----:R-:W-:-:S04]  /*0bd0*/  FFMA R0, R3, -R8, 1 ;  /* 0x3f80000003007423 */ /* 0x001fc80000000808 */
[----:B------:R-:W-:-:S04]  /*0be0*/  FFMA R0, R3, R0, R3 ;  /* 0x0000000003007223 */ /* 0x000fc80000000003 */
[----:B------:R-:W-:-:S04]  /*0bf0*/  FFMA R2, R0, R9, RZ ;  /* 0x0000000900027223 */ /* 0x000fc800000000ff */
[----:B------:R-:W-:-:S04]  /*0c00*/  FFMA R3, R2, -R8, R9 ;  /* 0x8000000802037223 */ /* 0x000fc80000000009 */
[----:B------:R-:W-:Y:S01]  /*0c10*/  FFMA R5, R0, R3, R2 ;  /* 0x0000000300057223 */ /* 0x000fe20000000002 */
[----:B-1----:R-:W-:Y:S06]  /*0c20*/  @!P0 BRA `(.L_x_36) ;  /* 0x0000000000148947 */ /* 0x002fec0003800000 */
[----:B------:R-:W-:Y:S01]  /*0c30*/  IMAD.MOV.U32 R0, RZ, RZ, R9 ;  /* 0x000000ffff007224 */ /* 0x000fe200078e0009 */
[----:B------:R-:W-:Y:S01]  /*0c40*/  MOV R2, 0xc70 ;  /* 0x00000c7000027802 */ /* 0x000fe20000000f00 */
[----:B------:R-:W-:-:S07]  /*0c50*/  IMAD.MOV.U32 R3, RZ, RZ, R8 ;  /* 0x000000ffff037224 */ /* 0x000fce00078e0008 */
[----:B------:R-:W-:Y:S05]  /*0c60*/  CALL.REL.NOINC `($__internal_1_$__cuda_sm3x_div_rn_noftz_f32_slowpath) ;  /* 0x0000000000247944 */ /* 0x000fea0003c00000 */
[----:B------:R-:W-:-:S07]  /*0c70*/  IMAD.MOV.U32 R5, RZ, RZ, R0 ;  /* 0x000000ffff057224 */ /* 0x000fce00078e0000 */
.L_x_36:
[----:B------:R-:W-:Y:S05]  /*0c80*/  BSYNC.RECONVERGENT B0 ;  /* 0x0000000000007941 */ /* 0x000fea0003800200 */
.L_x_35:
[----:B------:R-:W0:Y:S01]  /*0c90*/  LDCU UR5, c[0x0][0x394] ;  /* 0x00007280ff0577ac */ /* 0x000e220008000800 */
[----:B------:R-:W1:Y:S01]  /*0ca0*/  LDC.64 R2, c[0x0][0x388] ;  /* 0x0000e200ff027b82 */ /* 0x000e620000000a00 */
[----:B0-----:R-:W-:-:S04]  /*0cb0*/  IMAD R6, R7, UR5, R6 ;  /* 0x0000000507067c24 */ /* 0x001fc8000f8e0206 */
[----:B------:R-:W-:-:S04]  /*0cc0*/  VIADD R7, R6, UR4 ;  /* 0x0000000406077c36 */ /* 0x000fc80008000000 */
[----:B-1----:R-:W-:-:S05]  /*0cd0*/  IMAD.WIDE R2, R7, 0x4, R2 ;  /* 0x0000000407027825 */ /* 0x002fca00078e0202 */
[----:B------:R-:W-:Y:S01]  /*0ce0*/  STG.E desc[UR6][R2.64], R5 ;  /* 0x0000000502007986 */ /* 0x000fe2000c101906 */
[----:B------:R-:W-:Y:S05]  /*0cf0*/  EXIT ;  /* 0x000000000000794d */ /* 0x000fea0003800000 */
        .weak           $__internal_1_$__cuda_sm3x_div_rn_noftz_f32_slowpath
        .type           $__internal_1_$__cuda_sm3x_div_rn_noftz_f32_slowpath,@function
        .size           $__internal_1_$__cuda_sm3x_div_rn_noftz_f32_slowpath,(.L_x_102 - $__internal_1_$__cuda_sm3x_div_rn_noftz_f32_slowpath)
$__internal_1_$__cuda_sm3x_div_rn_noftz_f32_slowpath:
[----:B------:R-:W-:Y:S01]  /*0d00*/  SHF.R.U32.HI R5, RZ, 0x17, R3 ;  /* 0x00000017ff057819 */ /* 0x000fe20000011603 */
[----:B------:R-:W-:Y:S01]  /*0d10*/  BSSY.RECONVERGENT B1, `(.L_x_37) ;  /* 0x0000062000017945 */ /* 0x000fe20003800200 */
[----:B------:R-:W-:Y:S02]  /*0d20*/  SHF.R.U32.HI R4, RZ, 0x17, R0 ;  /* 0x00000017ff047819 */ /* 0x000fe40000011600 */
[----:B------:R-:W-:Y:S02]  /*0d30*/  LOP3.LUT R12, R5, 0xff, RZ, 0xc0, !PT ;  /* 0x000000ff050c7812 */ /* 0x000fe400078ec0ff */
[----:B------:R-:W-:-:S03]  /*0d40*/  LOP3.LUT R10, R4, 0xff, RZ, 0xc0, !PT ;  /* 0x000000ff040a7812 */ /* 0x000fc600078ec0ff */
[----:B------:R-:W-:Y:S02]  /*0d50*/  VIADD R8, R12, 0xffffffff ;  /* 0xffffffff0c087836 */ /* 0x000fe40000000000 */
[----:B------:R-:W-:-:S03]  /*0d60*/  VIADD R5, R10, 0xffffffff ;  /* 0xffffffff0a057836 */ /* 0x000fc60000000000 */
[----:B------:R-:W-:-:S04]  /*0d70*/  ISETP.GT.U32.AND P0, PT, R8, 0xfd, PT ;  /* 0x000000fd0800780c */ /* 0x000fc80003f04070 */
[----:B------:R-:W-:-:S13]  /*0d80*/  ISETP.GT.U32.OR P0, PT, R5, 0xfd, P0 ;  /* 0x000000fd0500780c */ /* 0x000fda0000704470 */
[----:B------:R-:W-:Y:S01]  /*0d90*/  @!P0 IMAD.MOV.U32 R4, RZ, RZ, RZ ;  /* 0x000000ffff048224 */ /* 0x000fe200078e00ff */
[----:B------:R-:W-:Y:S06]  /*0da0*/  @!P0 BRA `(.L_x_38) ;  /* 0x00000000005c8947 */ /* 0x000fec0003800000 */
[----:B------:R-:W-:Y:S02]  /*0db0*/  FSETP.GTU.FTZ.AND P0, PT, |R0|, +INF , PT ;  /* 0x7f8000000000780b */ /* 0x000fe40003f1c200 */
        /* <DEDUP_REMOVED lines=17> */
[----:B------:R-:W-:Y:S02]  /*0ed0*/  @P0 IMAD.MOV.U32 R4, RZ, RZ, RZ ;  /* 0x000000ffff040224 */ /* 0x000fe400078e00ff */
[----:B------:R-:W-:Y:S01]  /*0ee0*/  @!P0 FFMA R0, R0, 1.84467440737095516160e+19, RZ ;  /* 0x5f80000000008823 */ /* 0x000fe200000000ff */
[----:B------:R-:W-:Y:S02]  /*0ef0*/  @!P0 IMAD.MOV.U32 R4, RZ, RZ, -0x40 ;  /* 0xffffffc0ff048424 */ /* 0x000fe400078e00ff */
[----:B------:R-:W-:-:S03]  /*0f00*/  @!P1 FFMA R3, R3, 1.84467440737095516160e+19, RZ ;  /* 0x5f80000003039823 */ /* 0x000fc600000000ff */
[----:B------:R-:W-:-:S07]  /*0f10*/  @!P1 IADD3 R4, PT, PT, R4, 0x40, RZ ;  /* 0x0000004004049810 */ /* 0x000fce0007ffe0ff */
.L_x_38:
[----:B------:R-:W-:Y:S01]  /*0f20*/  LEA R8, R12, 0xc0800000, 0x17 ;  /* 0xc08000000c087811 */ /* 0x000fe200078eb8ff */
[----:B------:R-:W-:Y:S04]  /*0f30*/  BSSY.RECONVERGENT B2, `(.L_x_43) ;  /* 0x0000036000027945 */ /* 0x000fe80003800200 */
[----:B------:R-:W-:Y:S02]  /*0f40*/  IMAD.IADD R8, R3, 0x1, -R8 ;  /* 0x0000000103087824 */ /* 0x000fe400078e0a08 */
[----:B------:R-:W-:Y:S02]  /*0f50*/  VIADD R3, R10, 0xffffff81 ;  /* 0xffffff810a037836 */ /* 0x000fe40000000000 */
[----:B------:R-:W0:Y:S01]  /*0f60*/  MUFU.RCP R5, R8 ;  /* 0x0000000800057308 */ /* 0x000e220000001000 */
[----:B------:R-:W-:Y:S01]  /*0f70*/  FADD.FTZ R9, -R8, -RZ ;  /* 0x800000ff08097221 */ /* 0x000fe20000010100 */
[----:B------:R-:W-:-:S03]  /*0f80*/  IMAD R0, R3, -0x800000, R0 ;  /* 0xff80000003007824 */ /* 0x000fc600078e0200 */
[----:B0-----:R-:W-:-:S04]  /*0f90*/  FFMA R10, R5, R9, 1 ;  /* 0x3f800000050a7423 */ /* 0x001fc80000000009 */
[----:B------:R-:W-:-:S04]  /*0fa0*/  FFMA R14, R5, R10, R5 ;  /* 0x0000000a050e7223 */ /* 0x000fc80000000005 */
[----:B------:R-:W-:-:S04]  /*0fb0*/  FFMA R5, R0, R14, RZ ;  /* 0x0000000e00057223 */ /* 0x000fc800000000ff */
[----:B------:R-:W-:-:S04]  /*0fc0*/  FFMA R10, R9, R5, R0 ;  /* 0x00000005090a7223 */ /* 0x000fc80000000000 */
[----:B------:R-:W-:Y:S01]  /*0fd0*/  FFMA R11, R14, R10, R5 ;  /* 0x0000000a0e0b7223 */ /* 0x000fe20000000005 */
[----:B------:R-:W-:-:S03]  /*0fe0*/  IADD3 R5, PT, PT, R3, 0x7f, -R12 ;  /* 0x0000007f03057810 */ /* 0x000fc60007ffe80c */
[----:B------:R-:W-:Y:S02]  /*0ff0*/  FFMA R10, R9, R11, R0 ;  /* 0x0000000b090a7223 */ /* 0x000fe40000000000 */
[----:B------:R-:W-:Y:S02]  /*1000*/  IMAD.IADD R5, R5, 0x1, R4 ;  /* 0x0000000105057824 */ /* 0x000fe400078e0204 */
[----:B------:R-:W-:-:S05]  /*1010*/  FFMA R0, R14, R10, R11 ;  /* 0x0000000a0e007223 */ /* 0x000fca000000000b */
[----:B------:R-:W-:-:S04]  /*1020*/  SHF.R.U32.HI R3, RZ, 0x17, R0 ;  /* 0x00000017ff037819 */ /* 0x000fc80000011600 */
[----:B------:R-:W-:-:S05]  /*1030*/  LOP3.LUT R3, R3, 0xff, RZ, 0xc0, !PT ;  /* 0x000000ff03037812 */ /* 0x000fca00078ec0ff */
[----:B------:R-:W-:-:S04]  /*1040*/  IMAD.IADD R9, R3, 0x1, R5 ;  /* 0x0000000103097824 */ /* 0x000fc800078e0205 */
        /* <DEDUP_REMOVED lines=11> */
[C---:B------:R-:W-:Y:S02]  /*1100*/  VIADD R8, R9.reuse, 0x20 ;  /* 0x0000002009087836 */ /* 0x040fe40000000000 */
[CCC-:B------:R-:W-:Y:S01]  /*1110*/  FFMA.RM R4, R14.reuse, R10.reuse, R11.reuse ;  /* 0x0000000a0e047223 */ /* 0x1c0fe2000000400b */
[----:B------:R-:W-:Y:S02]  /*1120*/  ISETP.NE.AND P2, PT, R9, RZ, PT ;  /* 0x000000ff0900720c */ /* 0x000fe40003f45270 */
[----:B------:R-:W-:Y:S01]  /*1130*/  LOP3.LUT R5, R3, 0x7fffff, RZ, 0xc0, !PT ;  /* 0x007fffff03057812 */ /* 0x000fe200078ec0ff */
[----:B------:R-:W-:Y:S01]  /*1140*/  FFMA.RP R3, R14, R10, R11 ;  /* 0x0000000a0e037223 */ /* 0x000fe2000000800b */
[----:B------:R-:W-:Y:S01]  /*1150*/  ISETP.NE.AND P1, PT, R9, RZ, PT ;  /* 0x000000ff0900720c */ /* 0x000fe20003f25270 */
        /* <DEDUP_REMOVED lines=11> */
[----:B------:R-:W-:-:S05]  /*1210*/  LOP3.LUT R3, R3, R4, RZ, 0xc0, !PT ;  /* 0x0000000403037212 */ /* 0x000fca00078ec0ff */
[----:B------:R-:W-:-:S05]  /*1220*/  IMAD.IADD R3, R8, 0x1, R3 ;  /* 0x0000000108037824 */ /* 0x000fca00078e0203 */
[----:B------:R-:W-:Y:S01]  /*1230*/  LOP3.LUT R0, R3, R0, RZ, 0xfc, !PT ;  /* 0x0000000003007212 */ /* 0x000fe200078efcff */
[----:B------:R-:W-:Y:S06]  /*1240*/  BRA `(.L_x_46) ;  /* 0x0000000000107947 */ /* 0x000fec0003800000 */
.L_x_45:
[----:B------:R-:W-:-:S04]  /*1250*/  LOP3.LUT R0, R0, 0x80000000, RZ, 0xc0, !PT ;  /* 0x8000000000007812 */ /* 0x000fc800078ec0ff */
[----:B------:R-:W-:Y:S01]  /*1260*/  LOP3.LUT R0, R0, 0x7f800000, RZ, 0xfc, !PT ;  /* 0x7f80000000007812 */ /* 0x000fe200078efcff */
[----:B------:R-:W-:Y:S06]  /*1270*/  BRA `(.L_x_46) ;  /* 0x0000000000047947 */ /* 0x000fec0003800000 */
.L_x_44:
[----:B------:R-:W-:-:S07]  /*1280*/  IMAD R0, R5, 0x800000, R0 ;  /* 0x0080000005007824 */ /* 0x000fce00078e0200 */
.L_x_46:
[----:B------:R-:W-:Y:S05]  /*1290*/  BSYNC.RECONVERGENT B2 ;  /* 0x0000000000027941 */ /* 0x000fea0003800200 */
.L_x_43:
[----:B------:R-:W-:Y:S05]  /*12a0*/  BRA `(.L_x_47) ;  /* 0x0000000000207947 */ /* 0x000fea0003800000 */
.L_x_42:
[----:B------:R-:W-:-:S04]  /*12b0*/  LOP3.LUT R0, R3, 0x80000000, R0, 0x48, !PT ;  /* 0x8000000003007812 */ /* 0x000fc800078e4800 */
[----:B------:R-:W-:Y:S01]  /*12c0*/  LOP3.LUT R0, R0, 0x7f800000, RZ, 0xfc, !PT ;  /* 0x7f80000000007812 */ /* 0x000fe200078efcff */
[----:B------:R-:W-:Y:S06]  /*12d0*/  BRA `(.L_x_47) ;  /* 0x0000000000147947 */ /* 0x000fec0003800000 */
.L_x_41:
[----:B------:R-:W-:Y:S01]  /*12e0*/  LOP3.LUT R0, R3, 0x80000000, R0, 0x48, !PT ;  /* 0x8000000003007812 */ /* 0x000fe200078e4800 */
[----:B------:R-:W-:Y:S06]  /*12f0*/  BRA `(.L_x_47) ;  /* 0x00000000000c7947 */ /* 0x000fec0003800000 */
.L_x_40:
[----:B------:R-:W0:Y:S01]  /*1300*/  MUFU.RSQ R0, -QNAN ;  /* 0xffc0000000007908 */ /* 0x000e220000001400 */
[----:B------:R-:W-:Y:S05]  /*1310*/  BRA `(.L_x_47) ;  /* 0x0000000000047947 */ /* 0x000fea0003800000 */
.L_x_39:
[----:B------:R-:W-:-:S07]  /*1320*/  FADD.FTZ R0, R0, R3 ;  /* 0x0000000300007221 */ /* 0x000fce0000010000 */
.L_x_47:
[----:B------:R-:W-:Y:S05]  /*1330*/  BSYNC.RECONVERGENT B1 ;  /* 0x0000000000017941 */ /* 0x000fea0003800200 */
.L_x_37:
[----:B------:R-:W-:-:S04]  /*1340*/  IMAD.MOV.U32 R3, RZ, RZ, 0x0 ;  /* 0x00000000ff037424 */ /* 0x000fc800078e00ff */
[----:B0-----:R-:W-:Y:S05]  /*1350*/  RET.REL.NODEC R2 `(_Z20boxFilterSmallKernelPfS_iii) ;  /* 0xffffffec02287950 */ /* 0x001fea0003c3ffff */
.L_x_48:
        /* <DEDUP_REMOVED lines=10> */
.L_x_102:


//--------------------- .text._Z20d_boxfilter_y_globalPfS_iii --------------------------
	.section	.text._Z20d_boxfilter_y_globalPfS_iii,"ax",@progbits
	.align	128
        .global         _Z20d_boxfilter_y_globalPfS_iii
        .type           _Z20d_boxfilter_y_globalPfS_iii,@function
        .size           _Z20d_boxfilter_y_globalPfS_iii,(.L_x_103 - _Z20d_boxfilter_y_globalPfS_iii)
        .other          _Z20d_boxfilter_y_globalPfS_iii,@"STO_CUDA_ENTRY STV_DEFAULT"
_Z20d_boxfilter_y_globalPfS_iii:
.text._Z20d_boxfilter_y_globalPfS_iii:
[----:B------:R-:W-:Y:S01]  /*0000*/  LDC R1, c[0x0][0x37c] ;  /* 0x0000df00ff017b82 */ /* 0x000fe20000000800 */
[----:B------:R-:W0:Y:S07]  /*0010*/  S2R R3, SR_TID.X ;  /* 0x0000000000037919 */ /* 0x000e2e0000002100 */
[----:B------:R-:W0:Y:S01]  /*0020*/  S2UR UR4, SR_CTAID.X ;  /* 0x00000000000479c3 */ /* 0x000e220000002500 */
[----:B------:R-:W1:Y:S07]  /*0030*/  LDCU UR6, c[0x0][0x390] ;  /* 0x00007200ff0677ac */ /* 0x000e6e0008000800 */
[----:B------:R-:W0:Y:S02]  /*0040*/  LDC R0, c[0x0][0x360] ;  /* 0x0000d800ff007b82 */ /* 0x000e240000000800 */
[----:B0-----:R-:W-:-:S05]  /*0050*/  IMAD R0, R0, UR4, R3 ;  /* 0x0000000400007c24 */ /* 0x001fca000f8e0203 */
[----:B-1----:R-:W-:-:S13]  /*0060*/  ISETP.GE.U32.AND P0, PT, R0, UR6, PT ;  /* 0x0000000600007c0c */ /* 0x002fda000bf06070 */
[----:B------:R-:W-:Y:S05]  /*0070*/  @P0 EXIT ;  /* 0x000000000000094d */ /* 0x000fea0003800000 */
[----:B------:R-:W0:Y:S01]  /*0080*/  LDCU UR5, c[0x0][0x398] ;  /* 0x00007300ff0577ac */ /* 0x000e220008000800 */
[----:B------:R-:W1:Y:S01]  /*0090*/  S2UR UR4, SR_CTAID.Y ;  /* 0x00000000000479c3 */ /* 0x000e620000002600 */
[----:B------:R-:W2:Y:S07]  /*00a0*/  LDCU.64 UR12, c[0x0][0x358] ;  /* 0x00006b00ff0c77ac */ /* 0x000eae0008000a00 */
[----:B------:R-:W3:Y:S08]  /*00b0*/  LDC R3, c[0x0][0x394] ;  /* 0x0000e500ff037b82 */ /* 0x000ef00000000800 */
[----:B------:R-:W4:Y:S01]  /*00c0*/  LDC.64 R10, c[0x0][0x380] ;  /* 0x0000e000ff0a7b82 */ /* 0x000f220000000a00 */
[----:B0-----:R-:W-:-:S04]  /*00d0*/  USHF.L.U32 UR5, UR5, 0x1, URZ ;  /* 0x0000000105057899 */ /* 0x001fc800080006ff */
[----:B------:R-:W-:-:S03]  /*00e0*/  UIADD3 UR11, UPT, UPT, UR5, 0x1, URZ ;  /* 0x00000001050b7890 */ /* 0x000fc6000fffe0ff */
[----:B------:R-:W0:Y:S01]  /*00f0*/  LDC.64 R12, c[0x0][0x388] ;  /* 0x0000e200ff0c7b82 */ /* 0x000e220000000a00 */
[----:B-1----:R-:W-:Y:S02]  /*0100*/  UIMAD UR4, UR4, UR6, URZ ;  /* 0x00000006040472a4 */ /* 0x002fe4000f8e02ff */
[----:B------:R-:W-:-:S04]  /*0110*/  I2FP.F32.S32 R4, UR11 ;  /* 0x0000000b00047c45 */ /* 0x000fc80008201400 */
[----:B------:R-:W-:Y:S01]  /*0120*/  IADD3 R2, PT, PT, R4, 0x1800000, RZ ;  /* 0x0180000004027810 */ /* 0x000fe20007ffe0ff */
[----:B---3--:R-:W-:-:S03]  /*0130*/  IMAD R3, R3, UR4, R0 ;  /* 0x0000000403037c24 */ /* 0x008fc6000f8e0200 */
[----:B------:R-:W-:-:S04]  /*0140*/  LOP3.LUT R2, R2, 0x7f800000, RZ, 0xc0, !PT ;  /* 0x7f80000002027812 */ /* 0x000fc800078ec0ff */
[----:B------:R-:W-:Y:S01]  /*0150*/  ISETP.GT.U32.AND P0, PT, R2, 0x1ffffff, PT ;  /* 0x01ffffff0200780c */ /* 0x000fe20003f04070 */
[----:B----4-:R-:W-:-:S04]  /*0160*/  IMAD.WIDE.U32 R10, R3, 0x4, R10 ;  /* 0x00000004030a7825 */ /* 0x010fc800078e000a */
[----:B0-----:R-:W-:-:S08]  /*0170*/  IMAD.WIDE.U32 R12, R3, 0x4, R12 ;  /* 0x00000004030c7825 */ /* 0x001fd000078e000c */
[----:B--2---:R-:W-:Y:S05]  /*0180*/  @P0 BRA `(.L_x_49) ;  /* 0x00000000000c0947 */ /* 0x004fea0003800000 */
[----:B------:R-:W-:-:S07]  /*0190*/  MOV R2, 0x1b0 ;  /* 0x000001b000027802 */ /* 0x000fce0000000f00 */
[----:B------:R-:W-:Y:S05]  /*01a0*/  CALL.REL.NOINC `($__internal_2_$__cuda_sm20_rcp_rn_f32_slowpath) ;  /* 0x0000002800c07944 */ /* 0x000fea0003c00000 */
[----:B------:R-:W-:Y:S05]  /*01b0*/  BRA `(.L_x_50) ;  /* 0x0000000000107947 */ /* 0x000fea0003800000 */
.L_x_49:
[----:B------:R-:W0:Y:S02]  /*01c0*/  MUFU.RCP R3, R4 ;  /* 0x0000000400037308 */ /* 0x000e240000001000 */
[----:B0-----:R-:W-:-:S04]  /*01d0*/  FFMA R0, R4, R3, -1 ;  /* 0xbf80000004007423 */ /* 0x001fc80000000003 */
[----:B------:R-:W-:-:S04]  /*01e0*/  FADD.FTZ R0, -R0, -RZ ;  /* 0x800000ff00007221 */ /* 0x000fc80000010100 */
[----:B------:R-:W-:-:S07]  /*01f0*/  FFMA R0, R3, R0, R3 ;  /* 0x0000000003007223 */ /* 0x000fce0000000003 */
.L_x_50:
[----:B------:R-:W2:Y:S01]  /*0200*/  LDG.E R3, desc[UR12][R10.64] ;  /* 0x0000000c0a037981 */ /* 0x000ea2000c1e1900 */
[----:B------:R-:W0:Y:S02]  /*0210*/  LDCU UR7, c[0x0][0x398] ;  /* 0x00007300ff0777ac */ /* 0x000e240008000800 */
[----:B0-----:R-:W-:Y:S02]  /*0220*/  UISETP.GE.AND UP0, UPT, UR7, URZ, UPT ;  /* 0x000000ff0700728c */ /* 0x001fe4000bf06270 */
[----:B------:R-:W-:-:S05]  /*0230*/  I2FP.F32.S32 R2, UR7 ;  /* 0x0000000700027c45 */ /* 0x000fca0008201400 */
[----:B--2---:R-:W-:Y:S02]  /*0240*/  FMUL R3, R3, R2 ;  /* 0x0000000203037220 */ /* 0x004fe40000400000 */
[----:B------:R-:W-:Y:S05]  /*0250*/  BRA.U !UP0, `(.L_x_51) ;  /* 0x0000000508f87547 */ /* 0x000fea000b800000 */
[----:B------:R-:W-:Y:S02]  /*0260*/  UISETP.GE.U32.AND UP1, UPT, UR7, 0xf, UPT ;  /* 0x0000000f0700788c */ /* 0x000fe4000bf26070 */
[----:B------:R-:W-:Y:S01]  /*0270*/  UIADD3 UR6, UPT, UPT, UR11, -UR7, URZ ;  /* 0x800000070b067290 */ /* 0x000fe2000fffe0ff */
[----:B------:R-:W-:-:S03]  /*0280*/  UMOV UR4, URZ ;  /* 0x000000ff00047c82 */ /* 0x000fc60008000000 */
[----:B------:R-:W-:-:S04]  /*0290*/  ULOP3.LUT UR8, UR6, 0xf, URZ, 0xc0, !UPT ;  /* 0x0000000f06087892 */ /* 0x000fc8000f8ec0ff */
[----:B------:R-:W-:Y:S01]  /*02a0*/  UISETP.NE.AND UP0, UPT, UR8, URZ, UPT ;  /* 0x000000ff0800728c */ /* 0x000fe2000bf05270 */
[----:B------:R-:W-:Y:S10]  /*02b0*/  BRA.U !UP1, `(.L_x_52) ;  /* 0x0000000109e07547 */ /* 0x000ff4000b800000 */
[----:B------:R-:W-:Y:S01]  /*02c0*/  HFMA2 R2, -RZ, RZ, 0, 0 ;  /* 0x00000000ff027431 */ /* 0x000fe200000001ff */
[----:B------:R-:W-:-:S04]  /*02d0*/  ULOP3.LUT UR4, UR6, 0xfffffff0, URZ, 0xc0, !UPT ;  /* 0xfffffff006047892 */ /* 0x000fc8000f8ec0ff */
[----:B------:R-:W-:-:S12]  /*02e0*/  UIADD3 UR9, UPT, UPT, -UR4, URZ, URZ ;  /* 0x000000ff04097290 */ /* 0x000fd8000fffe1ff */
.L_x_53:
[----:B------:R-:W0:Y:S01]  /*02f0*/  LDC R5, c[0x0][0x390] ;  /* 0x0000e400ff057b82 */ /* 0x000e220000000800 */
[----:B------:R-:W-:-:S05]  /*0300*/  IMAD.WIDE R16, R2, 0x4, R10 ;  /* 0x0000000402107825 */ /* 0x000fca00078e020a */
[----:B------:R-:W2:Y:S01]  /*0310*/  LDG.E R4, desc[UR12][R16.64] ;  /* 0x0000000c10047981 */ /* 0x000ea2000c1e1900 */
[----:B0-----:R-:W-:-:S04]  /*0320*/  IMAD.WIDE R28, R5, 0x4, R16 ;  /* 0x00000004051c7825 */ /* 0x001fc800078e0210 */
[C---:B------:R-:W-:Y:S02]  /*0330*/  IMAD.WIDE R14, R5.reuse, 0x4, R28 ;  /* 0x00000004050e7825 */ /* 0x040fe400078e021c */
[----:B------:R-:W3:Y:S02]  /*0340*/  LDG.E R28, desc[UR12][R28.64] ;  /* 0x0000000c1c1c7981 */ /* 0x000ee4000c1e1900 */
[C---:B------:R-:W-:Y:S02]  /*0350*/  IMAD.WIDE R22, R5.reuse, 0x4, R14 ;  /* 0x0000000405167825 */ /* 0x040fe400078e020e */
[----:B------:R0:W4:Y:S04]  /*0360*/  LDG.E R25, desc[UR12][R14.64] ;  /* 0x0000000c0e197981 */ /* 0x000128000c1e1900 */
[----:B------:R-:W5:Y:S01]  /*0370*/  LDG.E R24, desc[UR12][R22.64] ;  /* 0x0000000c16187981 */ /* 0x000f62000c1e1900 */
[----:B------:R-:W-:-:S05]  /*0380*/  IMAD.WIDE R26, R5, 0x4, R22 ;  /* 0x00000004051a7825 */ /* 0x000fca00078e0216 */
[----:B------:R-:W5:Y:S01]  /*0390*/  LDG.E R9, desc[UR12][R26.64] ;  /* 0x0000000c1a097981 */ /* 0x000f62000c1e1900 */
[----:B------:R-:W-:-:S05]  /*03a0*/  IMAD.WIDE R18, R5, 0x4, R26 ;  /* 0x0000000405127825 */ /* 0x000fca00078e021a */
[----:B------:R1:W5:Y:S01]  /*03b0*/  LDG.E R8, desc[UR12][R18.64] ;  /* 0x0000000c12087981 */ /* 0x000362000c1e1900 */
[----:B------:R-:W-:-:S04]  /*03c0*/  IMAD.WIDE R6, R5, 0x4, R18 ;  /* 0x0000000405067825 */ /* 0x000fc800078e0212 */
[C---:B------:R-:W-:Y:S02]  /*03d0*/  IMAD.WIDE R20, R5.reuse, 0x4, R6 ;  /* 0x0000000405147825 */ /* 0x040fe400078e0206 */
[----:B------:R-:W5:Y:S02]  /*03e0*/  LDG.E R7, desc[UR12][R6.64] ;  /* 0x0000000c06077981 */ /* 0x000f64000c1e1900 */
[----:B0-----:R-:W-:-:S05]  /*03f0*/  IMAD.WIDE R14, R5, 0x4, R20 ;  /* 0x00000004050e7825 */ /* 0x001fca00078e0214 */
[----:B------:R-:W5:Y:S01]  /*0400*/  LDG.E R29, desc[UR12][R14.64] ;  /* 0x0000000c0e1d7981 */ /* 0x000f62000c1e1900 */
[----:B------:R-:W-:-:S03]  /*0410*/  IMAD.WIDE R16, R5, 0x4, R14 ;  /* 0x0000000405107825 */ /* 0x000fc600078e020e */
[----:B------:R0:W5:Y:S01]  /*0420*/  LDG.E R6, desc[UR12][R20.64] ;  /* 0x0000000c14067981 */ /* 0x000162000c1e1900 */
[----:B-1----:R-:W-:-:S03]  /*0430*/  IMAD.WIDE R18, R5, 0x4, R16 ;  /* 0x0000000405127825 */ /* 0x002fc600078e0210 */
[----:B------:R-:W5:Y:S01]  /*0440*/  LDG.E R16, desc[UR12][R16.64] ;  /* 0x0000000c10107981 */ /* 0x000f62000c1e1900 */
[----:B0-----:R-:W-:-:S03]  /*0450*/  IMAD.WIDE R20, R5, 0x4, R18 ;  /* 0x0000000405147825 */ /* 0x001fc600078e0212 */
[----:B------:R0:W5:Y:S01]  /*0460*/  LDG.E R17, desc[UR12][R18.64] ;  /* 0x0000000c12117981 */ /* 0x000162000c1e1900 */
[----:B------:R-:W-:-:S03]  /*0470*/  IMAD.WIDE R22, R5, 0x4, R20 ;  /* 0x0000000405167825 */ /* 0x000fc600078e0214 */
[----:B------:R-:W5:Y:S01]  /*0480*/  LDG.E R20, desc[UR12][R20.64] ;  /* 0x0000000c14147981 */ /* 0x000f62000c1e1900 */
[----:B------:R-:W-:-:S03]  /*0490*/  IMAD.WIDE R26, R5, 0x4, R22 ;  /* 0x00000004051a7825 */ /* 0x000fc600078e0216 */
[----:B------:R-:W5:Y:S01]  /*04a0*/  LDG.E R22, desc[UR12][R22.64] ;  /* 0x0000000c16167981 */ /* 0x000f62000c1e1900 */
[----:B------:R-:W-:-:S03]  /*04b0*/  IMAD.WIDE R14, R5, 0x4, R26 ;  /* 0x00000004050e7825 */ /* 0x000fc600078e021a */
[----:B------:R-:W5:Y:S01]  /*04c0*/  LDG.E R26, desc[UR12][R26.64] ;  /* 0x0000000c1a1a7981 */ /* 0x000f62000c1e1900 */
[----:B0-----:R-:W-:-:S03]  /*04d0*/  IMAD.WIDE R18, R5, 0x4, R14 ;  /* 0x0000000405127825 */ /* 0x001fc600078e020e */
[----:B------:R-:W5:Y:S04]  /*04e0*/  LDG.E R21, desc[UR12][R14.64] ;  /* 0x0000000c0e157981 */ /* 0x000f68000c1e1900 */
[----:B------:R-:W5:Y:S01]  /*04f0*/  LDG.E R18, desc[UR12][R18.64] ;  /* 0x0000000c12127981 */ /* 0x000f62000c1e1900 */
[----:B------:R-:W-:-:S04]  /*0500*/  UIADD3 UR9, UPT, UPT, UR9, 0x10, URZ ;  /* 0x0000001009097890 */ /* 0x000fc8000fffe0ff */
[----:B------:R-:W-:Y:S01]  /*0510*/  UISETP.NE.AND UP1, UPT, UR9, URZ, UPT ;  /* 0x000000ff0900728c */ /* 0x000fe2000bf25270 */
[----:B------:R-:W-:Y:S01]  /*0520*/  LEA R2, R5, R2, 0x4 ;  /* 0x0000000205027211 */ /* 0x000fe200078e20ff */
[----:B--2---:R-:W-:-:S04]  /*0530*/  FADD R3, R4, R3 ;  /* 0x0000000304037221 */ /* 0x004fc80000000000 */
[----:B---3--:R-:W-:-:S04]  /*0540*/  FADD R28, R3, R28 ;  /* 0x0000001c031c7221 */ /* 0x008fc80000000000 */
[----:B----4-:R-:W-:-:S04]  /*0550*/  FADD R25, R28, R25 ;  /* 0x000000191c197221 */ /* 0x010fc80000000000 */
[----:B-----5:R-:W-:-:S04]  /*0560*/  FADD R24, R25, R24 ;  /* 0x0000001819187221 */ /* 0x020fc80000000000 */
[----:B------:R-:W-:-:S04]  /*0570*/  FADD R9, R24, R9 ;  /* 0x0000000918097221 */ /* 0x000fc80000000000 */
        /* <DEDUP_REMOVED lines=10> */
[----:B------:R-:W-:Y:S01]  /*0620*/  FADD R3, R21, R18 ;  /* 0x0000001215037221 */ /* 0x000fe20000000000 */
[----:B------:R-:W-:Y:S06]  /*0630*/  BRA.U UP1, `(.L_x_53) ;  /* 0xfffffffd012c7547 */ /* 0x000fec000b83ffff */
.L_x_52:
[----:B------:R-:W-:Y:S05]  /*0640*/  BRA.U !UP0, `(.L_x_51) ;  /* 0x0000000108fc7547 */ /* 0x000fea000b800000 */
[----:B------:R-:W-:Y:S02]  /*0650*/  UISETP.GE.U32.AND UP0, UPT, UR8, 0x8, UPT ;  /* 0x000000080800788c */ /* 0x000fe4000bf06070 */
[----:B------:R-:W-:-:S04]  /*0660*/  ULOP3.LUT UR9, UR6, 0x7, URZ, 0xc0, !UPT ;  /* 0x0000000706097892 */ /* 0x000fc8000f8ec0ff */
[----:B------:R-:W-:-:S03]  /*0670*/  UISETP.NE.AND UP1, UPT, UR9, URZ, UPT ;  /* 0x000000ff0900728c */ /* 0x000fc6000bf25270 */
[----:B------:R-:W-:Y:S08]  /*0680*/  BRA.U !UP0, `(.L_x_54) ;  /* 0x00000001086c7547 */ /* 0x000ff0000b800000 */
[----:B------:R-:W0:Y:S02]  /*0690*/  LDC R23, c[0x0][0x390] ;  /* 0x0000e400ff177b82 */ /* 0x000e240000000800 */
[----:B0-----:R-:W-:-:S04]  /*06a0*/  IMAD R5, R23, UR4, RZ ;  /* 0x0000000417057c24 */ /* 0x001fc8000f8e02ff */
[----:B------:R-:W-:-:S04]  /*06b0*/  IMAD.WIDE R4, R5, 0x4, R10 ;  /* 0x0000000405047825 */ /* 0x000fc800078e020a */
[C---:B------:R-:W-:Y:S02]  /*06c0*/  IMAD.WIDE R6, R23.reuse, 0x4, R4 ;  /* 0x0000000417067825 */ /* 0x040fe400078e0204 */
[----:B------:R-:W2:Y:S02]  /*06d0*/  LDG.E R4, desc[UR12][R4.64] ;  /* 0x0000000c04047981 */ /* 0x000ea4000c1e1900 */
[C---:B------:R-:W-:Y:S02]  /*06e0*/  IMAD.WIDE R8, R23.reuse, 0x4, R6 ;  /* 0x0000000417087825 */ /* 0x040fe400078e0206 */
[----:B------:R-:W3:Y:S02]  /*06f0*/  LDG.E R7, desc[UR12][R6.64] ;  /* 0x0000000c06077981 */ /* 0x000ee4000c1e1900 */
[C---:B------:R-:W-:Y:S02]  /*0700*/  IMAD.WIDE R14, R23.reuse, 0x4, R8 ;  /* 0x00000004170e7825 */ /* 0x040fe400078e0208 */
[----:B------:R-:W4:Y:S02]  /*0710*/  LDG.E R9, desc[UR12][R8.64] ;  /* 0x0000000c08097981 */ /* 0x000f24000c1e1900 */
[----:B------:R-:W-:-:S02]  /*0720*/  IMAD.WIDE R16, R23, 0x4, R14 ;  /* 0x0000000417107825 */ /* 0x000fc400078e020e */
[----:B------:R-:W5:Y:S02]  /*0730*/  LDG.E R15, desc[UR12][R14.64] ;  /* 0x0000000c0e0f7981 */ /* 0x000f64000c1e1900 */
[C---:B------:R-:W-:Y:S02]  /*0740*/  IMAD.WIDE R18, R23.reuse, 0x4, R16 ;  /* 0x0000000417127825 */ /* 0x040fe400078e0210 */
[----:B------:R-:W5:Y:S02]  /*0750*/  LDG.E R17, desc[UR12][R16.64] ;  /* 0x0000000c10117981 */ /* 0x000f64000c1e1900 */
[C---:B------:R-:W-:Y:S02]  /*0760*/  IMAD.WIDE R20, R23.reuse, 0x4, R18 ;  /* 0x0000000417147825 */ /* 0x040fe400078e0212 */
[----:B------:R-:W5:Y:S02]  /*0770*/  LDG.E R19, desc[UR12][R18.64] ;  /* 0x0000000c12137981 */ /* 0x000f64000c1e1900 */
[----:B------:R-:W-:-:S02]  /*0780*/  IMAD.WIDE R22, R23, 0x4, R20 ;  /* 0x0000000417167825 */ /* 0x000fc400078e0214 */
[----:B------:R-:W5:Y:S04]  /*0790*/  LDG.E R21, desc[UR12][R20.64] ;  /* 0x0000000c14157981 */ /* 0x000f68000c1e1900 */
[----:B------:R-:W5:Y:S01]  /*07a0*/  LDG.E R23, desc[UR12][R22.64] ;  /* 0x0000000c16177981 */ /* 0x000f62000c1e1900 */
[----:B------:R-:W-:Y:S01]  /*07b0*/  UIADD3 UR4, UPT, UPT, UR4, 0x8, URZ ;  /* 0x0000000804047890 */ /* 0x000fe2000fffe0ff */
[----:B--2---:R-:W-:-:S04]  /*07c0*/  FADD R4, R3, R4 ;  /* 0x0000000403047221 */ /* 0x004fc80000000000 */
[----:B---3--:R-:W-:-:S04]  /*07d0*/  FADD R4, R4, R7 ;  /* 0x0000000704047221 */ /* 0x008fc80000000000 */
[----:B----4-:R-:W-:-:S04]  /*07e0*/  FADD R4, R4, R9 ;  /* 0x0000000904047221 */ /* 0x010fc80000000000 */
[----:B-----5:R-:W-:-:S04]  /*07f0*/  FADD R4, R4, R15 ;  /* 0x0000000f04047221 */ /* 0x020fc80000000000 */
[----:B------:R-:W-:-:S04]  /*0800*/  FADD R4, R4, R17 ;  /* 0x0000001104047221 */ /* 0x000fc80000000000 */
[----:B------:R-:W-:-:S04]  /*0810*/  FADD R4, R4, R19 ;  /* 0x0000001304047221 */ /* 0x000fc80000000000 */
[----:B------:R-:W-:-:S04]  /*0820*/  FADD R4, R4, R21 ;  /* 0x0000001504047221 */ /* 0x000fc80000000000 */
[----:B------:R-:W-:-:S07]  /*0830*/  FADD R3, R4, R23 ;  /* 0x0000001704037221 */ /* 0x000fce0000000000 */
.L_x_54:
        /* <DEDUP_REMOVED lines=12> */
[----:B------:R-:W-:Y:S02]  /*0900*/  IMAD.WIDE R14, R15, 0x4, R8 ;  /* 0x000000040f0e7825 */ /* 0x000fe400078e0208 */
[----:B------:R-:W4:Y:S04]  /*0910*/  LDG.E R8, desc[UR12][R8.64] ;  /* 0x0000000c08087981 */ /* 0x000f28000c1e1900 */
[----:B------:R-:W5:Y:S01]  /*0920*/  LDG.E R14, desc[UR12][R14.64] ;  /* 0x0000000c0e0e7981 */ /* 0x000f62000c1e1900 */
[----:B------:R-:W-:Y:S01]  /*0930*/  UIADD3 UR4, UPT, UPT, UR4, 0x4, URZ ;  /* 0x0000000404047890 */ /* 0x000fe2000fffe0ff */
[----:B--2---:R-:W-:-:S04]  /*0940*/  FADD R3, R3, R4 ;  /* 0x0000000403037221 */ /* 0x004fc80000000000 */
[----:B---3--:R-:W-:-:S04]  /*0950*/  FADD R3, R3, R6 ;  /* 0x0000000603037221 */ /* 0x008fc80000000000 */
[----:B----4-:R-:W-:-:S04]  /*0960*/  FADD R3, R3, R8 ;  /* 0x0000000803037221 */ /* 0x010fc80000000000 */
[----:B-----5:R-:W-:-:S07]  /*0970*/  FADD R3, R3, R14 ;  /* 0x0000000e03037221 */ /* 0x020fce0000000000 */
.L_x_55:
[----:B------:R-:W-:Y:S05]  /*0980*/  BRA.U !UP1, `(.L_x_51) ;  /* 0x00000001092c7547 */ /* 0x000fea000b800000 */
[----:B------:R-:W0:Y:S01]  /*0990*/  LDCU UR8, c[0x0][0x390] ;  /* 0x00007200ff0877ac */ /* 0x000e220008000800 */
[----:B------:R-:W-:Y:S02]  /*09a0*/  UIADD3 UR6, UPT, UPT, -UR6, URZ, URZ ;  /* 0x000000ff06067290 */ /* 0x000fe4000fffe1ff */
[----:B0-----:R-:W-:-:S06]  /*09b0*/  UIMAD UR4, UR4, UR8, URZ ;  /* 0x00000008040472a4 */ /* 0x001fcc000f8e02ff */
[----:B------:R-:W-:-:S07]  /*09c0*/  MOV R7, UR4 ;  /* 0x0000000400077c02 */ /* 0x000fce0008000f00 */
.L_x_56:
[----:B------:R-:W-:-:S06]  /*09d0*/  IMAD.WIDE R4, R7, 0x4, R10 ;  /* 0x0000000407047825 */ /* 0x000fcc00078e020a */
[----:B------:R-:W2:Y:S01]  /*09e0*/  LDG.E R4, desc[UR12][R4.64] ;  /* 0x0000000c04047981 */ /* 0x000ea2000c1e1900 */
[----:B------:R-:W-:Y:S01]  /*09f0*/  UIADD3 UR6, UPT, UPT, UR6, 0x1, URZ ;  /* 0x0000000106067890 */ /* 0x000fe2000fffe0ff */
[----:B------:R-:W-:-:S03]  /*0a00*/  IADD3 R7, PT, PT, R7, UR8, RZ ;  /* 0x0000000807077c10 */ /* 0x000fc6000fffe0ff */
[----:B------:R-:W-:Y:S01]  /*0a10*/  UISETP.NE.AND UP0, UPT, UR6, URZ, UPT ;  /* 0x000000ff0600728c */ /* 0x000fe2000bf05270 */
[----:B--2---:R-:W-:-:S08]  /*0a20*/  FADD R3, R4, R3 ;  /* 0x0000000304037221 */ /* 0x004fd00000000000 */
[----:B------:R-:W-:Y:S05]  /*0a30*/  BRA.U UP0, `(.L_x_56) ;  /* 0xfffffffd00e47547 */ /* 0x000fea000b83ffff */
.L_x_51:
[----:B------:R-:W-:Y:S01]  /*0a40*/  FMUL R5, R3, R0 ;  /* 0x0000000003057220 */ /* 0x000fe20000400000 */
[----:B------:R-:W-:-:S04]  /*0a50*/  UISETP.GE.AND UP0, UPT, UR7, 0x1, UPT ;  /* 0x000000010700788c */ /* 0x000fc8000bf06270 */
[----:B------:R0:W-:Y:S05]  /*0a60*/  STG.E desc[UR12][R12.64], R5 ;  /* 0x000000050c007986 */ /* 0x0001ea000c10190c */
[----:B------:R-:W-:Y:S05]  /*0a70*/  BRA.U !UP0, `(.L_x_57) ;  /* 0x00000009089c7547 */ /* 0x000fea000b800000 */
[----:B------:R-:W-:Y:S02]  /*0a80*/  UIADD3 UR4, UPT, UPT, UR7, -0x1, URZ ;  /* 0xffffffff07047890 */ /* 0x000fe4000fffe0ff */
[----:B------:R-:W-:Y:S02]  /*0a90*/  ULOP3.LUT UR8, UR7, 0x7, URZ, 0xc0, !UPT ;  /* 0x0000000707087892 */ /* 0x000fe4000f8ec0ff */
[----:B------:R-:W-:-:S03]  /*0aa0*/  UISETP.GE.U32.AND UP0, UPT, UR4, 0x7, UPT ;  /* 0x000000070400788c */ /* 0x000fc6000bf06070 */
[----:B------:R-:W-:-:S06]  /*0ab0*/  UMOV UR4, 0x1 ;  /* 0x0000000100047882 */ /* 0x000fcc0000000000 */
[----:B------:R-:W-:Y:S05]  /*0ac0*/  BRA.U !UP0, `(.L_x_58) ;  /* 0x00000005083c7547 */ /* 0x000fea000b800000 */
[----:B------:R-:W1:Y:S01]  /*0ad0*/  LDCU UR6, c[0x0][0x390] ;  /* 0x00007200ff0677ac */ /* 0x000e620008000800 */
[----:B------:R-:W2:Y:S01]  /*0ae0*/  LDC R7, c[0x0][0x390] ;  /* 0x0000e400ff077b82 */ /* 0x000ea20000000800 */
[----:B------:R-:W-:Y:S02]  /*0af0*/  ULOP3.LUT UR4, UR7, 0x7ffffff8, URZ, 0xc0, !UPT ;  /* 0x7ffffff807047892 */ /* 0x000fe4000f8ec0ff */
[----:B-1----:R-:W-:Y:S02]  /*0b00*/  UIMAD UR6, UR6, UR7, UR6 ;  /* 0x00000007060672a4 */ /* 0x002fe4000f8e0206 */
[----:B------:R-:W-:-:S03]  /*0b10*/  UIADD3 UR7, UPT, UPT, -UR4, URZ, URZ ;  /* 0x000000ff04077290 */ /* 0x000fc6000fffe1ff */
[----:B------:R-:W-:Y:S01]  /*0b20*/  UMOV UR4, URZ ;  /* 0x000000ff00047c82 */ /* 0x000fe20008000000 */
[----:B0-----:R-:W-:-:S08]  /*0b30*/  MOV R5, UR6 ;  /* 0x0000000600057c02 */ /* 0x001fd00008000f00 */
.L_x_59:
[----:B0-----:R-:W-:Y:S01]  /*0b40*/  IMAD.WIDE R16, R5, 0x4, R10 ;  /* 0x0000000405107825 */ /* 0x001fe200078e020a */
[----:B------:R-:W3:Y:S01]  /*0b50*/  LDG.E R9, desc[UR12][R10.64] ;  /* 0x0000000c0a097981 */ /* 0x000ee2000c1e1900 */
[----:B------:R-:W0:Y:S03]  /*0b60*/  LDC R2, c[0x0][0x390] ;  /* 0x0000e400ff027b82 */ /* 0x000e260000000800 */
[----:B------:R-:W4:Y:S01]  /*0b70*/  LDG.E R4, desc[UR12][R16.64] ;  /* 0x0000000c10047981 */ /* 0x000f22000c1e1900 */
[----:B--2---:R-:W-:-:S04]  /*0b80*/  IMAD.WIDE R14, R7, 0x4, R12 ;  /* 0x00000004070e7825 */ /* 0x004fc800078e020c */
[----:B----4-:R-:W-:-:S04]  /*0b90*/  FADD R4, R4, R3 ;  /* 0x0000000304047221 */ /* 0x010fc80000000000 */
[----:B---3--:R-:W-:Y:S01]  /*0ba0*/  FADD R3, R4, -R9 ;  /* 0x8000000904037221 */ /* 0x008fe20000000000 */
[----:B0-----:R-:W-:-:S04]  /*0bb0*/  IMAD.WIDE R8, R2, 0x4, R16 ;  /* 0x0000000402087825 */ /* 0x001fc800078e0210 */
[----:B------:R-:W-:-:S05]  /*0bc0*/  FMUL R21, R3, R0 ;  /* 0x0000000003157220 */ /* 0x000fca0000400000 */
[----:B------:R0:W-:Y:S04]  /*0bd0*/  STG.E desc[UR12][R14.64], R21 ;  /* 0x000000150e007986 */ /* 0x0001e8000c10190c */
[----:B------:R-:W2:Y:S04]  /*0be0*/  LDG.E R4, desc[UR12][R8.64] ;  /* 0x0000000c08047981 */ /* 0x000ea8000c1e1900 */
[----:B------:R-:W3:Y:S01]  /*0bf0*/  LDG.E R19, desc[UR12][R10.64] ;  /* 0x0000000c0a137981 */ /* 0x000ee2000c1e1900 */
[----:B------:R-:W-:-:S04]  /*0c00*/  IMAD.WIDE R16, R2, 0x4, R8 ;  /* 0x0000000402107825 */ /* 0x000fc800078e0208 */
[----:B--2---:R-:W-:-:S04]  /*0c10*/  FADD R4, R3, R4 ;  /* 0x0000000403047221 */ /* 0x004fc80000000000 */
[----:B---3--:R-:W-:Y:S01]  /*0c20*/  FADD R3, R4, -R19 ;  /* 0x8000001304037221 */ /* 0x008fe20000000000 */
[----:B------:R-:W-:-:S04]  /*0c30*/  IMAD.WIDE R18, R2, 0x4, R14 ;  /* 0x0000000402127825 */ /* 0x000fc800078e020e */
[----:B------:R-:W-:-:S05]  /*0c40*/  FMUL R23, R3, R0 ;  /* 0x0000000003177220 */ /* 0x000fca0000400000 */
[----:B------:R1:W-:Y:S04]  /*0c50*/  STG.E desc[UR12][R18.64], R23 ;  /* 0x0000001712007986 */ /* 0x0003e8000c10190c */
[----:B------:R-:W2:Y:S04]  /*0c60*/  LDG.E R4, desc[UR12][R16.64] ;  /* 0x0000000c10047981 */ /* 0x000ea8000c1e1900 */
[----:B------:R-:W3:Y:S01]  /*0c70*/  LDG.E R25, desc[UR12][R10.64] ;  /* 0x0000000c0a197981 */ /* 0x000ee2000c1e1900 */
[----:B0-----:R-:W-:-:S04]  /*0c80*/  IMAD.WIDE R14, R2, 0x4, R18 ;  /* 0x00000004020e7825 */ /* 0x001fc800078e0212 */
[----:B------:R-:W-:-:S04]  /*0c90*/  IMAD.WIDE R8, R2, 0x4, R16 ;  /* 0x0000000402087825 */ /* 0x000fc800078e0210 */
[----:B--2---:R-:W-:-:S04]  /*0ca0*/  FADD R4, R3, R4 ;  /* 0x0000000403047221 */ /* 0x004fc80000000000 */
[----:B---3--:R-:W-:-:S04]  /*0cb0*/  FADD R25, R4, -R25 ;  /* 0x8000001904197221 */ /* 0x008fc80000000000 */
[----:B------:R-:W-:-:S05]  /*0cc0*/  FMUL R3, R25, R0 ;  /* 0x0000000019037220 */ /* 0x000fca0000400000 */
[----:B------:R0:W-:Y:S04]  /*0cd0*/  STG.E desc[UR12][R14.64], R3 ;  /* 0x000000030e007986 */ /* 0x0001e8000c10190c */
[----:B------:R-:W2:Y:S04]  /*0ce0*/  LDG.E R4, desc[UR12][R8.64] ;  /* 0x0000000c08047981 */ /* 0x000ea8000c1e1900 */
[----:B------:R-:W3:Y:S01]  /*0cf0*/  LDG.E R21, desc[UR12][R10.64] ;  /* 0x0000000c0a157981 */ /* 0x000ee2000c1e1900 */
[----:B-1----:R-:W-:-:S04]  /*0d00*/  IMAD.WIDE R18, R2, 0x4, R14 ;  /* 0x0000000402127825 */ /* 0x002fc800078e020e */
[----:B------:R-:W-:-:S04]  /*0d10*/  IMAD.WIDE R16, R2, 0x4, R8 ;  /* 0x0000000402107825 */ /* 0x000fc800078e0208 */
[----:B--2---:R-:W-:-:S04]  /*0d20*/  FADD R4, R25, R4 ;  /* 0x0000000419047221 */ /* 0x004fc80000000000 */
[----:B---3--:R-:W-:-:S04]  /*0d30*/  FADD R21, R4, -R21 ;  /* 0x8000001504157221 */ /* 0x008fc80000000000 */
        /* <DEDUP_REMOVED lines=20> */
[----:B------:R-:W-:-:S04]  /*0e80*/  IMAD.WIDE R8, R2, 0x4, R18 ;  /* 0x0000000402087825 */ /* 0x000fc800078e0212 */
[----:B0-----:R-:W-:-:S04]  /*0e90*/  IMAD.WIDE R14, R2, 0x4, R16 ;  /* 0x00000004020e7825 */ /* 0x001fc800078e0210 */
[----:B--2---:R-:W-:-:S04]  /*0ea0*/  FADD R4, R21, R4 ;  /* 0x0000000415047221 */ /* 0x004fc80000000000 */
[----:B---3--:R-:W-:-:S04]  /*0eb0*/  FADD R25, R4, -R25 ;  /* 0x8000001904197221 */ /* 0x008fc80000000000 */
[----:B------:R-:W-:-:S05]  /*0ec0*/  FMUL R21, R25, R0 ;  /* 0x0000000019157220 */ /* 0x000fca0000400000 */
[----:B------:R0:W-:Y:S04]  /*0ed0*/  STG.E desc[UR12][R8.64], R21 ;  /* 0x0000001508007986 */ /* 0x0001e8000c10190c */
[----:B------:R-:W2:Y:S04]  /*0ee0*/  LDG.E R14, desc[UR12][R14.64] ;  /* 0x0000000c0e0e7981 */ /* 0x000ea8000c1e1900 */
[----:B------:R-:W3:Y:S01]  /*0ef0*/  LDG.E R4, desc[UR12][R10.64] ;  /* 0x0000000c0a047981 */ /* 0x000ee2000c1e1900 */
[----:B------:R-:W-:Y:S01]  /*0f00*/  IMAD.WIDE R16, R2, 0x4, R8 ;  /* 0x0000000402107825 */ /* 0x000fe200078e0208 */
[----:B------:R-:W-:-:S04]  /*0f10*/  UIADD3 UR7, UPT, UPT, UR7, 0x8, URZ ;  /* 0x0000000807077890 */ /* 0x000fc8000fffe0ff */
[----:B------:R-:W-:Y:S01]  /*0f20*/  UISETP.NE.AND UP0, UPT, UR7, URZ, UPT ;  /* 0x000000ff0700728c */ /* 0x000fe2000bf05270 */
[C---:B------:R-:W-:Y:S02]  /*0f30*/  LEA R7, R2.reuse, R7, 0x3 ;  /* 0x0000000702077211 */ /* 0x040fe400078e18ff */
[----:B------:R-:W-:Y:S01]  /*0f40*/  LEA R5, R2, R5, 0x3 ;  /* 0x0000000502057211 */ /* 0x000fe200078e18ff */
[----:B------:R-:W-:Y:S01]  /*0f50*/  UIADD3 UR4, UPT, UPT, UR4, 0x8, URZ ;  /* 0x0000000804047890 */ /* 0x000fe2000fffe0ff */
[----:B--2---:R-:W-:-:S04]  /*0f60*/  FADD R3, R25, R14 ;  /* 0x0000000e19037221 */ /* 0x004fc80000000000 */
[----:B---3--:R-:W-:-:S04]  /*0f70*/  FADD R3, R3, -R4 ;  /* 0x8000000403037221 */ /* 0x008fc80000000000 */
[----:B-1----:R-:W-:-:S05]  /*0f80*/  FMUL R19, R3, R0 ;  /* 0x0000000003137220 */ /* 0x002fca0000400000 */
[----:B------:R0:W-:Y:S01]  /*0f90*/  STG.E desc[UR12][R16.64], R19 ;  /* 0x0000001310007986 */ /* 0x0001e2000c10190c */
[----:B------:R-:W-:Y:S05]  /*0fa0*/  BRA.U UP0, `(.L_x_59) ;  /* 0xfffffff900e47547 */ /* 0x000fea000b83ffff */
[----:B------:R-:W-:-:S12]  /*0fb0*/  UIADD3 UR4, UPT, UPT, UR4, 0x1, URZ ;  /* 0x0000000104047890 */ /* 0x000fd8000fffe0ff */
.L_x_58:
[----:B------:R-:W-:-:S09]  /*0fc0*/  UISETP.NE.AND UP0, UPT, UR8, URZ, UPT ;  /* 0x000000ff0800728c */ /* 0x000fd2000bf05270 */
[----:B------:R-:W-:Y:S05]  /*0fd0*/  BRA.U !UP0, `(.L_x_57) ;  /* 0x0000000508447547 */ /* 0x000fea000b800000 */
[----:B------:R-:W1:Y:S01]  /*0fe0*/  LDCU UR6, c[0x0][0x398] ;  /* 0x00007300ff0677ac */ /* 0x000e620008000800 */
[----:B------:R-:W-:Y:S02]  /*0ff0*/  UISETP.GE.U32.AND UP0, UPT, UR8, 0x4, UPT ;  /* 0x000000040800788c */ /* 0x000fe4000bf06070 */
[----:B-1----:R-:W-:-:S04]  /*1000*/  ULOP3.LUT UR7, UR6, 0x3, URZ, 0xc0, !UPT ;  /* 0x0000000306077892 */ /* 0x002fc8000f8ec0ff */
[----:B------:R-:W-:-:S03]  /*1010*/  UISETP.NE.AND UP1, UPT, UR7, URZ, UPT ;  /* 0x000000ff0700728c */ /* 0x000fc6000bf25270 */
[----:B------:R-:W-:Y:S08]  /*1020*/  BRA.U !UP0, `(.L_x_60) ;  /* 0x0000000108947547 */ /* 0x000ff0000b800000 */
[----:B------:R-:W0:Y:S01]  /*1030*/  LDC R2, c[0x0][0x390] ;  /* 0x0000e400ff027b82 */ /* 0x000e220000000800 */
[----:B------:R-:W-:Y:S01]  /*1040*/  UIADD3 UR8, UPT, UPT, UR4, UR6, URZ ;  /* 0x0000000604087290 */ /* 0x000fe2000fffe0ff */
[----:B------:R-:W2:Y:S05]  /*1050*/  LDG.E R7, desc[UR12][R10.64] ;  /* 0x0000000c0a077981 */ /* 0x000eaa000c1e1900 */
[----:B0-----:R-:W-:-:S04]  /*1060*/  IMAD R5, R2, UR8, RZ ;  /* 0x0000000802057c24 */ /* 0x001fc8000f8e02ff */
[----:B------:R-:W-:-:S05]  /*1070*/  IMAD.WIDE R4, R5, 0x4, R10 ;  /* 0x0000000405047825 */ /* 0x000fca00078e020a */
[----:B------:R-:W3:Y:S01]  /*1080*/  LDG.E R6, desc[UR12][R4.64] ;  /* 0x0000000c04067981 */ /* 0x000ee2000c1e1900 */
[----:B------:R-:W-:Y:S02]  /*1090*/  IMAD R9, R2, UR4, RZ ;  /* 0x0000000402097c24 */ /* 0x000fe4000f8e02ff */
[----:B---3--:R-:W-:-:S04]  /*10a0*/  FADD R6, R3, R6 ;  /* 0x0000000603067221 */ /* 0x008fc80000000000 */
[----:B--2---:R-:W-:Y:S01]  /*10b0*/  FADD R3, R6, -R7 ;  /* 0x8000000706037221 */ /* 0x004fe20000000000 */
[----:B------:R-:W-:-:S04]  /*10c0*/  IMAD.WIDE R6, R9, 0x4, R12 ;  /* 0x0000000409067825 */ /* 0x000fc800078e020c */
[----:B------:R-:W-:Y:S01]  /*10d0*/  FMUL R17, R3, R0 ;  /* 0x0000000003117220 */ /* 0x000fe20000400000 */
[----:B------:R-:W-:-:S04]  /*10e0*/  IMAD.WIDE R8, R2, 0x4, R4 ;  /* 0x0000000402087825 */ /* 0x000fc800078e0204 */
        /* <DEDUP_REMOVED lines=17> */
[----:B------:R-:W3:Y:S04]  /*1200*/  LDG.E R8, desc[UR12][R8.64] ;  /* 0x0000000c08087981 */ /* 0x000ee8000c1e1900 */
[----:B------:R-:W4:Y:S01]  /*1210*/  LDG.E R16, desc[UR12][R10.64] ;  /* 0x0000000c0a107981 */ /* 0x000f22000c1e1900 */
[----:B-1----:R-:W-:Y:S01]  /*1220*/  IMAD.WIDE R4, R2, 0x4, R6 ;  /* 0x0000000402047825 */ /* 0x002fe200078e0206 */
[----:B------:R-:W-:-:S03]  /*1230*/  UIADD3 UR4, UPT, UPT, UR4, 0x4, URZ ;  /* 0x0000000404047890 */ /* 0x000fc6000fffe0ff */
[----:B---3--:R-:W-:-:S04]  /*1240*/  FADD R3, R21, R8 ;  /* 0x0000000815037221 */ /* 0x008fc80000000000 */
[----:B----4-:R-:W-:-:S04]  /*1250*/  FADD R3, R3, -R16 ;  /* 0x8000001003037221 */ /* 0x010fc80000000000 */
[----:B------:R-:W-:-:S05]  /*1260*/  FMUL R15, R3, R0 ;  /* 0x00000000030f7220 */ /* 0x000fca0000400000 */
[----:B------:R2:W-:Y:S02]  /*1270*/  STG.E desc[UR12][R4.64], R15 ;  /* 0x0000000f04007986 */ /* 0x0005e4000c10190c */
.L_x_60:
[----:B------:R-:W-:Y:S05]  /*1280*/  BRA.U !UP1, `(.L_x_57) ;  /* 0x0000000109987547 */ /* 0x000fea000b800000 */
[----:B------:R-:W-:Y:S02]  /*1290*/  UISETP.NE.AND UP0, UPT, UR7, 0x1, UPT ;  /* 0x000000010700788c */ /* 0x000fe4000bf05270 */
[----:B------:R-:W-:-:S04]  /*12a0*/  ULOP3.LUT UR8, UR6, 0x1, URZ, 0xc0, !UPT ;  /* 0x0000000106087892 */ /* 0x000fc8000f8ec0ff */
[----:B------:R-:W-:-:S03]  /*12b0*/  UISETP.NE.U32.AND UP1, UPT, UR8, 0x1, UPT ;  /* 0x000000010800788c */ /* 0x000fc6000bf25070 */
[----:B------:R-:W-:Y:S08]  /*12c0*/  BRA.U !UP0, `(.L_x_61) ;  /* 0x0000000108547547 */ /* 0x000ff0000b800000 */
[----:B0-2---:R-:W0:Y:S01]  /*12d0*/  LDC R17, c[0x0][0x390] ;  /* 0x0000e400ff117b82 */ /* 0x005e220000000800 */
        /* <DEDUP_REMOVED lines=14> */
[----:B------:R-:W-:Y:S01]  /*13c0*/  IMAD.WIDE R4, R17, 0x4, R6 ;  /* 0x0000000411047825 */ /* 0x000fe200078e0206 */
[----:B------:R-:W-:-:S03]  /*13d0*/  UIADD3 UR4, UPT, UPT, UR4, 0x2, URZ ;  /* 0x0000000204047890 */ /* 0x000fc6000fffe0ff */
[----:B--2---:R-:W-:-:S04]  /*13e0*/  FADD R3, R3, R8 ;  /* 0x0000000803037221 */ /* 0x004fc80000000000 */
[----:B---3--:R-:W-:-:S04]  /*13f0*/  FADD R3, R3, -R2 ;  /* 0x8000000203037221 */ /* 0x008fc80000000000 */
[----:B------:R-:W-:-:S05]  /*1400*/  FMUL R17, R3, R0 ;  /* 0x0000000003117220 */ /* 0x000fca0000400000 */
[----:B------:R1:W-:Y:S02]  /*1410*/  STG.E desc[UR12][R4.64], R17 ;  /* 0x0000001104007986 */ /* 0x0003e4000c10190c */
.L_x_61:
[----:B------:R-:W-:Y:S05]  /*1420*/  BRA.U UP1, `(.L_x_57) ;  /* 0x0000000101307547 */ /* 0x000fea000b800000 */
[----:B-12---:R-:W0:Y:S01]  /*1430*/  LDC R7, c[0x0][0x390] ;  /* 0x0000e400ff077b82 */ /* 0x006e220000000800 */
[----:B------:R-:W-:Y:S01]  /*1440*/  UIADD3 UR6, UPT, UPT, UR4, UR6, URZ ;  /* 0x0000000604067290 */ /* 0x000fe2000fffe0ff */
[----:B------:R-:W2:Y:S05]  /*1450*/  LDG.E R2, desc[UR12][R10.64] ;  /* 0x0000000c0a027981 */ /* 0x000eaa000c1e1900 */
[----:B0-----:R-:W-:-:S04]  /*1460*/  IMAD R5, R7, UR6, RZ ;  /* 0x0000000607057c24 */ /* 0x001fc8000f8e02ff */
[----:B------:R-:W-:-:S06]  /*1470*/  IMAD.WIDE R4, R5, 0x4, R10 ;  /* 0x0000000405047825 */ /* 0x000fcc00078e020a */
[----:B------:R-:W3:Y:S01]  /*1480*/  LDG.E R4, desc[UR12][R4.64] ;  /* 0x0000000c04047981 */ /* 0x000ee2000c1e1900 */
[----:B------:R-:W-:-:S04]  /*1490*/  IMAD R7, R7, UR4, RZ ;  /* 0x0000000407077c24 */ /* 0x000fc8000f8e02ff */
[----:B------:R-:W-:-:S04]  /*14a0*/  IMAD.WIDE R6, R7, 0x4, R12 ;  /* 0x0000000407067825 */ /* 0x000fc800078e020c */
[----:B---3--:R-:W-:-:S04]  /*14b0*/  FADD R3, R3, R4 ;  /* 0x0000000403037221 */ /* 0x008fc80000000000 */
[----:B--2---:R-:W-:-:S04]  /*14c0*/  FADD R3, R3, -R2 ;  /* 0x8000000203037221 */ /* 0x004fc80000000000 */
[----:B------:R-:W-:-:S05]  /*14d0*/  FMUL R9, R3, R0 ;  /* 0x0000000003097220 */ /* 0x000fca0000400000 */
[----:B------:R3:W-:Y:S02]  /*14e0*/  STG.E desc[UR12][R6.64], R9 ;  /* 0x0000000906007986 */ /* 0x0007e4000c10190c */
.L_x_57:
[----:B------:R-:W4:Y:S01]  /*14f0*/  LDCU UR6, c[0x0][0x398] ;  /* 0x00007300ff0677ac */ /* 0x000f220008000800 */
[----:B------:R-:W5:Y:S01]  /*1500*/  LDCU UR9, c[0x0][0x394] ;  /* 0x00007280ff0977ac */ /* 0x000f620008000800 */
[----:B----4-:R-:W-:Y:S02]  /*1510*/  UIADD3 UR8, UPT, UPT, UR11, -UR6, URZ ;  /* 0x800000060b087290 */ /* 0x010fe4000fffe0ff */
[----:B-----5:R-:W-:-:S04]  /*1520*/  UIADD3 UR6, UPT, UPT, UR9, -UR6, URZ ;  /* 0x8000000609067290 */ /* 0x020fc8000fffe0ff */
[----:B------:R-:W-:-:S09]  /*1530*/  UISETP.GE.AND UP0, UPT, UR8, UR6, UPT ;  /* 0x000000060800728c */ /* 0x000fd2000bf06270 */
[----:B------:R-:W-:Y:S05]  /*1540*/  BRA.U UP0, `(.L_x_62) ;  /* 0x0000000d002c7547 */ /* 0x000fea000b800000 */
[----:B------:R-:W-:Y:S01]  /*1550*/  ULOP3.LUT UR4, URZ, UR5, URZ, 0x33, !UPT ;  /* 0x00000005ff047292 */ /* 0x000fe2000f8e33ff */
[----:B------:R-:W4:Y:S03]  /*1560*/  LDCU UR10, c[0x0][0x398] ;  /* 0x00007300ff0a77ac */ /* 0x000f260008000800 */
[----:B------:R-:W-:Y:S02]  /*1570*/  UIADD3 UR7, UPT, UPT, UR4, UR9, URZ ;  /* 0x0000000904077290 */ /* 0x000fe4000fffe0ff */
[----:B------:R-:W-:Y:S02]  /*1580*/  UIADD3 UR4, UPT, UPT, -UR5, -0x2, UR9 ;  /* 0xfffffffe05047890 */ /* 0x000fe4000fffe109 */
[----:B------:R-:W-:Y:S02]  /*1590*/  ULOP3.LUT UR14, UR7, 0x7, URZ, 0xc0, !UPT ;  /* 0x00000007070e7892 */ /* 0x000fe4000f8ec0ff */
[----:B------:R-:W-:-:S03]  /*15a0*/  UISETP.GE.U32.AND UP0, UPT, UR4, 0x7, UPT ;  /* 0x000000070400788c */ /* 0x000fc6000bf06070 */
[----:B------:R-:W-:Y:S01]  /*15b0*/  UMOV UR4, UR8 ;  /* 0x0000000800047c82 */ /* 0x000fe20008000000 */
[----:B----4-:R-:W-:-:S05]  /*15c0*/  UMOV UR8, UR10 ;  /* 0x0000000a00087c82 */ /* 0x010fca0008000000 */
[----:B------:R-:W-:Y:S05]  /*15d0*/  BRA.U !UP0, `(.L_x_63) ;  /* 0x0000000508687547 */ /* 0x000fea000b800000 */
[----:B------:R-:W4:Y:S01]  /*15e0*/  LDCU UR8, c[0x0][0x390] ;  /* 0x00007200ff0877ac */ /* 0x000f220008000800 */
[----:B------:R-:W1:Y:S01]  /*15f0*/  LDC R2, c[0x0][0x390] ;  /* 0x0000e400ff027b82 */ /* 0x000e620000000800 */
[----:B0--3--:R-:W-:Y:S01]  /*1600*/  HFMA2 R9, -RZ, RZ, 0, 0 ;  /* 0x00000000ff097431 */ /* 0x009fe200000001ff */
[----:B------:R-:W-:-:S04]  /*1610*/  ULOP3.LUT UR9, UR7, 0xfffffff8, URZ, 0xc0, !UPT ;  /* 0xfffffff807097892 */ /* 0x000fc8000f8ec0ff */
[----:B------:R-:W-:Y:S02]  /*1620*/  UIADD3 UR9, UPT, UPT, -UR9, URZ, URZ ;  /* 0x000000ff09097290 */ /* 0x000fe4000fffe1ff */
[----:B----4-:R-:W-:Y:S02]  /*1630*/  UIMAD UR4, UR4, UR8, URZ ;  /* 0x00000008040472a4 */ /* 0x010fe4000f8e02ff */
[----:B------:R-:W-:-:S04]  /*1640*/  UIMAD UR8, UR11, UR8, URZ ;  /* 0x000000080b0872a4 */ /* 0x000fc8000f8e02ff */
[----:B-12---:R-:W-:Y:S02]  /*1650*/  MOV R5, UR4 ;  /* 0x0000000400057c02 */ /* 0x006fe40008000f00 */
[----:B------:R-:W-:Y:S01]  /*1660*/  MOV R7, UR8 ;  /* 0x0000000800077c02 */ /* 0x000fe20008000f00 */
[----:B------:R-:W-:-:S06]  /*1670*/  UMOV UR8, UR10 ;  /* 0x0000000a00087c82 */ /* 0x000fcc0008000000 */
.L_x_64:
[----:B-1----:R-:W-:-:S04]  /*1680*/  IMAD.WIDE R16, R7, 0x4, R10 ;  /* 0x0000000407107825 */ /* 0x002fc800078e020a */
[----:B------:R-:W-:Y:S01]  /*1690*/  IMAD.WIDE R14, R9, 0x4, R10 ;  /* 0x00000004090e7825 */ /* 0x000fe200078e020a */
[----:B------:R-:W2:Y:S04]  /*16a0*/  LDG.E R4, desc[UR12][R16.64] ;  /* 0x0000000c10047981 */ /* 0x000ea8000c1e1900 */
[----:B------:R-:W3:Y:S01]  /*16b0*/  LDG.E R19, desc[UR12][R14.64] ;  /* 0x0000000c0e137981 */ /* 0x000ee2000c1e1900 */
[----:B------:R-:W-:-:S04]  /*16c0*/  IMAD.WIDE R22, R5, 0x4, R12 ;  /* 0x0000000405167825 */ /* 0x000fc800078e020c */
        /* <DEDUP_REMOVED lines=16> */
[----:B0-----:R-:W3:Y:S01]  /*17d0*/  LDG.E R23, desc[UR12][R14.64] ;  /* 0x0000000c0e177981 */ /* 0x001ee2000c1e1900 */
        /* <DEDUP_REMOVED lines=8> */
[----:B-1----:R-:W3:Y:S01]  /*1860*/  LDG.E R25, desc[UR12][R20.64] ;  /* 0x0000000c14197981 */ /* 0x002ee2000c1e1900 */
        /* <DEDUP_REMOVED lines=36> */
[C---:B------:R-:W-:Y:S01]  /*1ab0*/  IMAD.WIDE R14, R2.reuse, 0x4, R18 ;  /* 0x00000004020e7825 */ /* 0x040fe200078e0212 */
[----:B------:R-:W-:Y:S01]  /*1ac0*/  UIADD3 UR9, UPT, UPT, UR9, 0x8, URZ ;  /* 0x0000000809097890 */ /* 0x000fe2000fffe0ff */
[C---:B------:R-:W-:Y:S01]  /*1ad0*/  LEA R9, R2.reuse, R9, 0x3 ;  /* 0x0000000902097211 */ /* 0x040fe200078e18ff */
[----:B------:R-:W-:Y:S01]  /*1ae0*/  UIADD3 UR8, UPT, UPT, UR8, 0x8, URZ ;  /* 0x0000000808087890 */ /* 0x000fe2000fffe0ff */
[C---:B------:R-:W-:Y:S01]  /*1af0*/  LEA R5, R2.reuse, R5, 0x3 ;  /* 0x0000000502057211 */ /* 0x040fe200078e18ff */
[----:B------:R-:W-:Y:S01]  /*1b00*/  UISETP.NE.AND UP0, UPT, UR9, URZ, UPT ;  /* 0x000000ff0900728c */ /* 0x000fe2000bf05270 */
[----:B------:R-:W-:Y:S01]  /*1b10*/  LEA R7, R2, R7, 0x3 ;  /* 0x0000000702077211 */ /* 0x000fe200078e18ff */
[----:B--2---:R-:W-:-:S04]  /*1b20*/  FADD R3, R3, R20 ;  /* 0x0000001403037221 */ /* 0x004fc80000000000 */
[----:B---3--:R-:W-:-:S04]  /*1b30*/  FADD R3, R3, -R22 ;  /* 0x8000001603037221 */ /* 0x008fc80000000000 */
[----:B------:R-:W-:-:S05]  /*1b40*/  FMUL R17, R3, R0 ;  /* 0x0000000003117220 */ /* 0x000fca0000400000 */
[----:B------:R1:W-:Y:S01]  /*1b50*/  STG.E desc[UR12][R14.64], R17 ;  /* 0x000000110e007986 */ /* 0x0003e2000c10190c */
[----:B------:R-:W-:Y:S05]  /*1b60*/  BRA.U UP0, `(.L_x_64) ;  /* 0xfffffff900c47547 */ /* 0x000fea000b83ffff */
[----:B------:R-:W-:-:S12]  /*1b70*/  UIADD3 UR4, UPT, UPT, UR8, 0x1, URZ ;  /* 0x0000000108047890 */ /* 0x000fd8000fffe0ff */
.L_x_63:
[----:B------:R-:W-:-:S09]  /*1b80*/  UISETP.NE.AND UP0, UPT, UR14, URZ, UPT ;  /* 0x000000ff0e00728c */ /* 0x000fd2000bf05270 */
[----:B------:R-:W-:Y:S05]  /*1b90*/  BRA.U !UP0, `(.L_x_62) ;  /* 0x0000000508987547 */ /* 0x000fea000b800000 */
[----:B------:R-:W-:Y:S02]  /*1ba0*/  UISETP.GE.U32.AND UP0, UPT, UR14, 0x4, UPT ;  /* 0x000000040e00788c */ /* 0x000fe4000bf06070 */
[----:B------:R-:W-:-:S04]  /*1bb0*/  ULOP3.LUT UR10, UR7, 0x3, URZ, 0xc0, !UPT ;  /* 0x00000003070a7892 */ /* 0x000fc8000f8ec0ff */
[----:B------:R-:W-:-:S03]  /*1bc0*/  UISETP.NE.AND UP1, UPT, UR10, URZ, UPT ;  /* 0x000000ff0a00728c */ /* 0x000fc6000bf25270 */
[----:B------:R-:W-:Y:S08]  /*1bd0*/  BRA.U !UP0, `(.L_x_65) ;  /* 0x0000000108bc7547 */ /* 0x000ff0000b800000 */
[----:B------:R-:W4:Y:S01]  /*1be0*/  LDCU UR9, c[0x0][0x398] ;  /* 0x00007300ff0977ac */ /* 0x000f220008000800 */
[----:B------:R-:W0:Y:S01]  /*1bf0*/  LDC R2, c[0x0][0x390] ;  /* 0x0000e400ff027b82 */ /* 0x000e220000000800 */
[----:B----4-:R-:W-:Y:S02]  /*1c00*/  UIADD3 UR14, UPT, UPT, UR4, UR9, URZ ;  /* 0x00000009040e7290 */ /* 0x010fe4000fffe0ff */
[----:B------:R-:W-:-:S04]  /*1c10*/  UIADD3 UR8, UPT, UPT, UR8, -UR9, URZ ;  /* 0x8000000908087290 */ /* 0x000fc8000fffe0ff */
[C---:B012---:R-:W-:Y:S02]  /*1c20*/  IMAD R5, R2.reuse, UR14, RZ ;  /* 0x0000000e02057c24 */ /* 0x047fe4000f8e02ff */
[----:B------:R-:W-:Y:S02]  /*1c30*/  IMAD R17, R2, UR8, RZ ;  /* 0x0000000802117c24 */ /* 0x000fe4000f8e02ff */
[----:B------:R-:W-:-:S04]  /*1c40*/  IMAD.WIDE R4, R5, 0x4, R10 ;  /* 0x0000000405047825 */ /* 0x000fc800078e020a */
[----:B------:R-:W-:Y:S01]  /*1c50*/  IMAD.WIDE R16, R17, 0x4, R10 ;  /* 0x0000000411107825 */ /* 0x000fe200078e020a */
[----:B---3--:R-:W2:Y:S05]  /*1c60*/  LDG.E R6, desc[UR12][R4.64] ;  /* 0x0000000c04067981 */ /* 0x008eaa000c1e1900 */
[----:B------:R-:W3:Y:S01]  /*1c70*/  LDG.E R17, desc[UR12][R16.64] ;  /* 0x0000000c10117981 */ /* 0x000ee2000c1e1900 */
[----:B------:R-:W-:Y:S02]  /*1c80*/  UIADD3 UR8, UPT, UPT, UR4, -UR9, URZ ;  /* 0x8000000904087290 */ /* 0x000fe4000fffe0ff */
[----:B------:R-:W-:-:S04]  /*1c90*/  IMAD R15, R2, UR4, RZ ;  /* 0x00000004020f7c24 */ /* 0x000fc8000f8e02ff */
[----:B------:R-:W-:-:S04]  /*1ca0*/  IMAD.WIDE R14, R15, 0x4, R12 ;  /* 0x000000040f0e7825 */ /* 0x000fc800078e020c */
[----:B------:R-:W-:-:S04]  /*1cb0*/  IMAD R9, R2, UR8, RZ ;  /* 0x0000000802097c24 */ /* 0x000fc8000f8e02ff */
        /* <DEDUP_REMOVED lines=26> */
[----:B------:R-:W-:Y:S01]  /*1e60*/  IMAD.WIDE R4, R2, 0x4, R6 ;  /* 0x0000000402047825 */ /* 0x000fe200078e0206 */
[----:B------:R-:W-:-:S02]  /*1e70*/  UIADD3 UR8, UPT, UPT, UR4, 0x3, URZ ;  /* 0x0000000304087890 */ /* 0x000fc4000fffe0ff */
[----:B------:R-:W-:Y:S01]  /*1e80*/  UIADD3 UR4, UPT, UPT, UR4, 0x4, URZ ;  /* 0x0000000404047890 */ /* 0x000fe2000fffe0ff */
[----:B--2---:R-:W-:-:S04]  /*1e90*/  FADD R3, R3, R8 ;  /* 0x0000000803037221 */ /* 0x004fc80000000000 */
[----:B---3--:R-:W-:-:S04]  /*1ea0*/  FADD R3, R3, -R14 ;  /* 0x8000000e03037221 */ /* 0x008fc80000000000 */
[----:B------:R-:W-:-:S05]  /*1eb0*/  FMUL R17, R3, R0 ;  /* 0x0000000003117220 */ /* 0x000fca0000400000 */
[----:B------:R4:W-:Y:S02]  /*1ec0*/  STG.E desc[UR12][R4.64], R17 ;  /* 0x0000001104007986 */ /* 0x0009e4000c10190c */
.L_x_65:
[----:B------:R-:W-:Y:S05]  /*1ed0*/  BRA.U !UP1, `(.L_x_62) ;  /* 0x0000000109c87547 */ /* 0x000fea000b800000 */
[----:B------:R-:W-:Y:S02]  /*1ee0*/  UISETP.NE.AND UP0, UPT, UR10, 0x1, UPT ;  /* 0x000000010a00788c */ /* 0x000fe4000bf05270 */
[----:B------:R-:W-:-:S04]  /*1ef0*/  ULOP3.LUT UR7, UR7, 0x1, URZ, 0xc0, !UPT ;  /* 0x0000000107077892 */ /* 0x000fc8000f8ec0ff */
[----:B------:R-:W-:-:S03]  /*1f00*/  UISETP.NE.U32.AND UP1, UPT, UR7, 0x1, UPT ;  /* 0x000000010700788c */ /* 0x000fc6000bf25070 */
[----:B------:R-:W-:Y:S08]  /*1f10*/  BRA.U !UP0, `(.L_x_66) ;  /* 0x0000000108747547 */ /* 0x000ff0000b800000 */
[----:B------:R-:W5:Y:S01]  /*1f20*/  LDCU UR7, c[0x0][0x398] ;  /* 0x00007300ff0777ac */ /* 0x000f620008000800 */
[----:B0---4-:R-:W1:Y:S01]  /*1f30*/  LDC R21, c[0x0][0x390] ;  /* 0x0000e400ff157b82 */ /* 0x011e620000000800 */
[----:B-----5:R-:W-:Y:S02]  /*1f40*/  UIADD3 UR9, UPT, UPT, UR4, UR7, URZ ;  /* 0x0000000704097290 */ /* 0x020fe4000fffe0ff */
[----:B------:R-:W-:-:S04]  /*1f50*/  UIADD3 UR8, UPT, UPT, UR8, -UR7, URZ ;  /* 0x8000000708087290 */ /* 0x000fc8000fffe0ff */
[C---:B-12---:R-:W-:Y:S02]  /*1f60*/  IMAD R5, R21.reuse, UR9, RZ ;  /* 0x0000000915057c24 */ /* 0x046fe4000f8e02ff */
[----:B---3--:R-:W-:Y:S02]  /*1f70*/  IMAD R9, R21, UR8, RZ ;  /* 0x0000000815097c24 */ /* 0x008fe4000f8e02ff */
[----:B------:R-:W-:-:S04]  /*1f80*/  IMAD.WIDE R4, R5, 0x4, R10 ;  /* 0x0000000405047825 */ /* 0x000fc800078e020a */
[----:B------:R-:W-:Y:S01]  /*1f90*/  IMAD.WIDE R8, R9, 0x4, R10 ;  /* 0x0000000409087825 */ /* 0x000fe200078e020a */
[----:B------:R-:W2:Y:S05]  /*1fa0*/  LDG.E R2, desc[UR12][R4.64] ;  /* 0x0000000c04027981 */ /* 0x000eaa000c1e1900 */
[----:B------:R-:W3:Y:S01]  /*1fb0*/  LDG.E R9, desc[UR12][R8.64] ;  /* 0x0000000c08097981 */ /* 0x000ee2000c1e1900 */
[----:B------:R-:W-:Y:S02]  /*1fc0*/  UIADD3 UR7, UPT, UPT, UR4, -UR7, URZ ;  /* 0x8000000704077290 */ /* 0x000fe4000fffe0ff */
[C---:B------:R-:W-:Y:S02]  /*1fd0*/  IMAD R7, R21.reuse, UR4, RZ ;  /* 0x0000000415077c24 */ /* 0x040fe4000f8e02ff */
[----:B------:R-:W-:-:S04]  /*1fe0*/  IMAD.WIDE R14, R21, 0x4, R4 ;  /* 0x00000004150e7825 */ /* 0x000fc800078e0204 */
[----:B------:R-:W-:-:S04]  /*1ff0*/  IMAD.WIDE R6, R7, 0x4, R12 ;  /* 0x0000000407067825 */ /* 0x000fc800078e020c */
[----:B------:R-:W-:-:S04]  /*2000*/  IMAD R17, R21, UR7, RZ ;  /* 0x0000000715117c24 */ /* 0x000fc8000f8e02ff */
[----:B------:R-:W-:-:S04]  /*2010*/  IMAD.WIDE R16, R17, 0x4, R10 ;  /* 0x0000000411107825 */ /* 0x000fc800078e020a */
[----:B--2---:R-:W-:-:S04]  /*2020*/  FADD R2, R3, R2 ;  /* 0x0000000203027221 */ /* 0x004fc80000000000 */
[----:B---3--:R-:W-:-:S04]  /*2030*/  FADD R3, R2, -R9 ;  /* 0x8000000902037221 */ /* 0x008fc80000000000 */
        /* <DEDUP_REMOVED lines=11> */
.L_x_66:
[----:B------:R-:W-:Y:S05]  /*20f0*/  BRA.U UP1, `(.L_x_62) ;  /* 0x0000000101407547 */ /* 0x000fea000b800000 */
[----:B------:R-:W5:Y:S01]  /*2100*/  LDCU UR7, c[0x0][0x398] ;  /* 0x00007300ff0777ac */ /* 0x000f620008000800 */
[----:B0--3--:R-:W1:Y:S01]  /*2110*/  LDC R9, c[0x0][0x390] ;  /* 0x0000e400ff097b82 */ /* 0x009e620000000800 */
[----:B-----5:R-:W-:Y:S02]  /*2120*/  UIADD3 UR9, UPT, UPT, UR4, UR7, URZ ;  /* 0x0000000704097290 */ /* 0x020fe4000fffe0ff */
[----:B------:R-:W-:-:S04]  /*2130*/  UIADD3 UR8, UPT, UPT, UR8, -UR7, URZ ;  /* 0x8000000708087290 */ /* 0x000fc8000fffe0ff */
[C---:B-12-4-:R-:W-:Y:S02]  /*2140*/  IMAD R5, R9.reuse, UR9, RZ ;  /* 0x0000000909057c24 */ /* 0x056fe4000f8e02ff */
[----:B------:R-:W-:Y:S02]  /*2150*/  IMAD R7, R9, UR8, RZ ;  /* 0x0000000809077c24 */ /* 0x000fe4000f8e02ff */
[----:B------:R-:W-:-:S04]  /*2160*/  IMAD.WIDE R4, R5, 0x4, R10 ;  /* 0x0000000405047825 */ /* 0x000fc800078e020a */
[----:B------:R-:W-:Y:S02]  /*2170*/  IMAD.WIDE R6, R7, 0x4, R10 ;  /* 0x0000000407067825 */ /* 0x000fe400078e020a */
[----:B------:R-:W2:Y:S04]  /*2180*/  LDG.E R4, desc[UR12][R4.64] ;  /* 0x0000000c04047981 */ /* 0x000ea8000c1e1900 */
[----:B------:R-:W3:Y:S01]  /*2190*/  LDG.E R6, desc[UR12][R6.64] ;  /* 0x0000000c06067981 */ /* 0x000ee2000c1e1900 */
[----:B------:R-:W-:-:S04]  /*21a0*/  IMAD R9, R9, UR4, RZ ;  /* 0x0000000409097c24 */ /* 0x000fc8000f8e02ff */
[----:B------:R-:W-:-:S04]  /*21b0*/  IMAD.WIDE R8, R9, 0x4, R12 ;  /* 0x0000000409087825 */ /* 0x000fc800078e020c */
[----:B--2---:R-:W-:-:S04]  /*21c0*/  FADD R3, R3, R4 ;  /* 0x0000000403037221 */ /* 0x004fc80000000000 */
[----:B---3--:R-:W-:-:S04]  /*21d0*/  FADD R3, R3, -R6 ;  /* 0x8000000603037221 */ /* 0x008fc80000000000 */
[----:B------:R-:W-:-:S05]  /*21e0*/  FMUL R15, R3, R0 ;  /* 0x00000000030f7220 */ /* 0x000fca0000400000 */
[----:B------:R0:W-:Y:S02]  /*21f0*/  STG.E desc[UR12][R8.64], R15 ;  /* 0x0000000f08007986 */ /* 0x0001e4000c10190c */
.L_x_62:
[----:B------:R-:W5:Y:S02]  /*2200*/  LDC R2, c[0x0][0x398] ;  /* 0x0000e600ff027b82 */ /* 0x000f640000000800 */
[----:B-----5:R-:W-:-:S13]  /*2210*/  ISETP.GE.AND P0, PT, R2, 0x1, PT ;  /* 0x000000010200780c */ /* 0x020fda0003f06270 */
[----:B------:R-:W-:Y:S05]  /*2220*/  @!P0 EXIT ;  /* 0x000000000000894d */ /* 0x000fea0003800000 */
[----:B012-4-:R-:W3:Y:S02]  /*2230*/  LDC.64 R4, c[0x0][0x390] ;  /* 0x0000e400ff047b82 */ /* 0x017ee40000000a00 */
[----:B---3--:R-:W-:-:S04]  /*2240*/  IADD3 R6, PT, PT, R5, -R2, RZ ;  /* 0x8000000205067210 */ /* 0x008fc80007ffe0ff */
[----:B------:R-:W-:-:S04]  /*2250*/  VIADDMNMX R7, R6, 0x1, R5, !PT ;  /* 0x0000000106077846 */ /* 0x000fc80007800105 */
[----:B------:R-:W-:-:S04]  /*2260*/  IADD3 R6, PT, PT, R7, R2, RZ ;  /* 0x0000000207067210 */ /* 0x000fc80007ffe0ff */
[CC--:B------:R-:W-:Y:S02]  /*2270*/  IADD3 R8, PT, PT, R6.reuse, -R5.reuse, RZ ;  /* 0x8000000506087210 */ /* 0x0c0fe40007ffe0ff */
[----:B------:R-:W-:Y:S02]  /*2280*/  IADD3 R6, PT, PT, -R6, R5, RZ ;  /* 0x0000000506067210 */ /* 0x000fe40007ffe1ff */
[----:B------:R-:W-:Y:S02]  /*2290*/  IADD3 R5, PT, PT, R5, -0x1, RZ ;  /* 0xffffffff05057810 */ /* 0x000fe40007ffe0ff */
[----:B------:R-:W-:Y:S02]  /*22a0*/  ISETP.GT.U32.AND P0, PT, R6, -0x8, PT ;  /* 0xfffffff80600780c */ /* 0x000fe40003f04070 */
[----:B------:R-:W-:Y:S01]  /*22b0*/  LOP3.LUT R15, R8, 0x7, RZ, 0xc0, !PT ;  /* 0x00000007080f7812 */ /* 0x000fe200078ec0ff */
[----:B------:R-:W-:-:S03]  /*22c0*/  IMAD R7, R5, R4, RZ ;  /* 0x0000000405077224 */ /* 0x000fc600078e02ff */
[----:B------:R-:W-:Y:S01]  /*22d0*/  ISETP.NE.AND P1, PT, R15, RZ, PT ;  /* 0x000000ff0f00720c */ /* 0x000fe20003f25270 */
[----:B------:R-:W-:-:S06]  /*22e0*/  IMAD.WIDE R6, R7, 0x4, R10 ;  /* 0x0000000407067825 */ /* 0x000fcc00078e020a */
[----:B------:R-:W-:Y:S06]  /*22f0*/  @P0 BRA `(.L_x_67) ;  /* 0x00000004002c0947 */ /* 0x000fec0003800000 */
[----:B------:R-:W-:Y:S01]  /*2300*/  IADD3 R5, PT, PT, R5, -UR5, RZ ;  /* 0x8000000505057c10 */ /* 0x000fe2000fffe0ff */
[----:B------:R-:W-:Y:S01]  /*2310*/  IMAD R9, R4, UR6, RZ ;  /* 0x0000000604097c24 */ /* 0x000fe2000f8e02ff */
[----:B------:R-:W-:-:S03]  /*2320*/  LOP3.LUT R14, R8, 0xfffffff8, RZ, 0xc0, !PT ;  /* 0xfffffff8080e7812 */ /* 0x000fc600078ec0ff */
[----:B------:R-:W-:Y:S01]  /*2330*/  IMAD R5, R5, R4, RZ ;  /* 0x0000000405057224 */ /* 0x000fe200078e02ff */
[----:B------:R-:W-:-:S07]  /*2340*/  IADD3 R14, PT, PT, -R14, RZ, RZ ;  /* 0x000000ff0e0e7210 */ /* 0x000fce0007ffe1ff */
.L_x_68:
[----:B0-----:R-:W-:Y:S01]  /*2350*/  IMAD.WIDE R16, R5, 0x4, R10 ;  /* 0x0000000405107825 */ /* 0x001fe200078e020a */
        /* <DEDUP_REMOVED lines=41> */
[----:B------:R-:W1:Y:S01]  /*25f0*/  LDG.E R25, desc[UR12][R20.64] ;  /* 0x0000000c14197981 */ /* 0x000e62000c1e1900 */
[----:B------:R-:W-:-:S04]  /*2600*/  IMAD.WIDE R22, R4, 0x4, R18 ;  /* 0x0000000404167825 */ /* 0x000fc800078e0212 */
[----:B--2---:R-:W-:-:S04]  /*2610*/  FADD R24, R29, R24 ;  /* 0x000000181d187221 */ /* 0x004fc80000000000 */
[----:B-1----:R-:W-:Y:S01]  /*2620*/  FADD R17, R24, -R25 ;  /* 0x8000001918117221 */ /* 0x002fe20000000000 */
[----:B------:R-:W-:-:S04]  /*2630*/  IMAD.WIDE R24, R4, 0x4, R20 ;  /* 0x0000000404187825 */ /* 0x000fc800078e0214 */
[----:B------:R-:W-:-:S05]  /*2640*/  FMUL R27, R17, R0 ;  /* 0x00000000111b7220 */ /* 0x000fca0000400000 */
[----:B------:R1:W-:Y:S04]  /*2650*/  STG.E desc[UR12][R22.64], R27 ;  /* 0x0000001b16007986 */ /* 0x0003e8000c10190c */
[----:B------:R-:W2:Y:S04]  /*2660*/  LDG.E R16, desc[UR12][R6.64] ;  /* 0x0000000c06107981 */ /* 0x000ea8000c1e1900 */
[----:B------:R-:W3:Y:S01]  /*2670*/  LDG.E R29, desc[UR12][R24.64] ;  /* 0x0000000c181d7981 */ /* 0x000ee2000c1e1900 */
[----:B0-----:R-:W-:-:S04]  /*2680*/  IMAD.WIDE R18, R4, 0x4, R24 ;  /* 0x0000000404127825 */ /* 0x001fc800078e0218 */
[----:B--2---:R-:W-:-:S04]  /*2690*/  FADD R16, R17, R16 ;  /* 0x0000001011107221 */ /* 0x004fc80000000000 */
[----:B---3--:R-:W-:Y:S01]  /*26a0*/  FADD R29, R16, -R29 ;  /* 0x8000001d101d7221 */ /* 0x008fe20000000000 */
[----:B------:R-:W-:-:S04]  /*26b0*/  IMAD.WIDE R16, R4, 0x4, R22 ;  /* 0x0000000404107825 */ /* 0x000fc800078e0216 */
[----:B------:R-:W-:-:S05]  /*26c0*/  FMUL R26, R29, R0 ;  /* 0x000000001d1a7220 */ /* 0x000fca0000400000 */
[----:B------:R0:W-:Y:S04]  /*26d0*/  STG.E desc[UR12][R16.64], R26 ;  /* 0x0000001a10007986 */ /* 0x0001e8000c10190c */
[----:B------:R-:W2:Y:S04]  /*26e0*/  LDG.E R20, desc[UR12][R6.64] ;  /* 0x0000000c06147981 */ /* 0x000ea8000c1e1900 */
[----:B------:R-:W3:Y:S01]  /*26f0*/  LDG.E R19, desc[UR12][R18.64] ;  /* 0x0000000c12137981 */ /* 0x000ee2000c1e1900 */
[----:B------:R-:W-:Y:S01]  /*2700*/  IADD3 R14, PT, PT, R14, 0x8, RZ ;  /* 0x000000080e0e7810 */ /* 0x000fe20007ffe0ff */
[----:B------:R-:W-:Y:S01]  /*2710*/  UIADD3 UR6, UPT, UPT, UR6, 0x8, URZ ;  /* 0x0000000806067890 */ /* 0x000fe2000fffe0ff */
[----:B------:R-:W-:-:S02]  /*2720*/  LEA R5, R4, R5, 0x3 ;  /* 0x0000000504057211 */ /* 0x000fc400078e18ff */
[----:B------:R-:W-:Y:S02]  /*2730*/  ISETP.NE.AND P0, PT, R14, RZ, PT ;  /* 0x000000ff0e00720c */ /* 0x000fe40003f05270 */
[----:B------:R-:W-:Y:S01]  /*2740*/  LEA R9, R4, R9, 0x3 ;  /* 0x0000000904097211 */ /* 0x000fe200078e18ff */
[----:B--2---:R-:W-:-:S04]  /*2750*/  FADD R20, R29, R20 ;  /* 0x000000141d147221 */ /* 0x004fc80000000000 */
[----:B---3--:R-:W-:Y:S01]  /*2760*/  FADD R3, R20, -R19 ;  /* 0x8000001314037221 */ /* 0x008fe20000000000 */
[----:B------:R-:W-:-:S04]  /*2770*/  IMAD.WIDE R20, R4, 0x4, R16 ;  /* 0x0000000404147825 */ /* 0x000fc800078e0210 */
[----:B-1----:R-:W-:-:S05]  /*2780*/  FMUL R23, R3, R0 ;  /* 0x0000000003177220 */ /* 0x002fca0000400000 */
[----:B------:R0:W-:Y:S01]  /*2790*/  STG.E desc[UR12][R20.64], R23 ;  /* 0x0000001714007986 */ /* 0x0001e2000c10190c */
[----:B------:R-:W-:Y:S05]  /*27a0*/  @P0 BRA `(.L_x_68) ;  /* 0xfffffff800e80947 */ /* 0x000fea000383ffff */
.L_x_67:
[----:B------:R-:W-:Y:S05]  /*27b0*/  @!P1 EXIT ;  /* 0x000000000000994d */ /* 0x000fea0003800000 */
[----:B------:R-:W-:Y:S02]  /*27c0*/  ISETP.GE.U32.AND P0, PT, R15, 0x4, PT ;  /* 0x000000040f00780c */ /* 0x000fe40003f06070 */
[----:B------:R-:W-:Y:S02]  /*27d0*/  LOP3.LUT R5, R8, 0x3, RZ, 0xc0, !PT ;  /* 0x0000000308057812 */ /* 0x000fe400078ec0ff */
[----:B------:R-:W-:Y:S02]  /*27e0*/  LOP3.LUT R2, RZ, R2, RZ, 0x33, !PT ;  /* 0x00000002ff027212 */ /* 0x000fe400078e33ff */
[----:B------:R-:W-:-:S07]  /*27f0*/  ISETP.NE.AND P1, PT, R5, RZ, PT ;  /* 0x000000ff0500720c */ /* 0x000fce0003f25270 */
[----:B------:R-:W-:Y:S06]  /*2800*/  @!P0 BRA `(.L_x_69) ;  /* 0x0000000000908947 */ /* 0x000fec0003800000 */
[----:B------:R-:W-:Y:S01]  /*2810*/  IADD3 R9, PT, PT, R2, UR6, RZ ;  /* 0x0000000602097c10 */ /* 0x000fe2000fffe0ff */
[----:B0-----:R-:W2:Y:S04]  /*2820*/  LDG.E R16, desc[UR12][R6.64] ;  /* 0x0000000c06107981 */ /* 0x001ea8000c1e1900 */
[----:B------:R-:W-:-:S04]  /*2830*/  IMAD R9, R9, R4, RZ ;  /* 0x0000000409097224 */ /* 0x000fc800078e02ff */
[----:B------:R-:W-:-:S05]  /*2840*/  IMAD.WIDE R14, R9, 0x4, R10 ;  /* 0x00000004090e7825 */ /* 0x000fca00078e020a */
[----:B------:R-:W3:Y:S01]  /*2850*/  LDG.E R9, desc[UR12][R14.64] ;  /* 0x0000000c0e097981 */ /* 0x000ee2000c1e1900 */
[C---:B------:R-:W-:Y:S02]  /*2860*/  IMAD R17, R4.reuse, UR6, RZ ;  /* 0x0000000604117c24 */ /* 0x040fe4000f8e02ff */
        /* <DEDUP_REMOVED lines=10> */
[----:B---3--:R-:W-:-:S04]  /*2910*/  FADD R9, R20, -R21 ;  /* 0x8000001514097221 */ /* 0x008fc80000000000 */
[----:B------:R-:W-:Y:S01]  /*2920*/  FMUL R23, R9, R0 ;  /* 0x0000000009177220 */ /* 0x000fe20000400000 */
[----:B------:R-:W-:-:S04]  /*2930*/  IMAD.WIDE R20, R4, 0x4, R18 ;  /* 0x0000000404147825 */ /* 0x000fc800078e0212 */
        /* <DEDUP_REMOVED lines=17> */
.L_x_69:
[----:B------:R-:W-:Y:S05]  /*2a50*/  @!P1 EXIT ;  /* 0x000000000000994d */ /* 0x000fea0003800000 */
[----:B------:R-:W-:Y:S02]  /*2a60*/  ISETP.NE.AND P0, PT, R5, 0x1, PT ;  /* 0x000000010500780c */ /* 0x000fe40003f05270 */
[----:B------:R-:W-:-:S04]  /*2a70*/  LOP3.LUT R8, R8, 0x1, RZ, 0xc0, !PT ;  /* 0x0000000108087812 */ /* 0x000fc800078ec0ff */
[----:B------:R-:W-:-:S07]  /*2a80*/  ISETP.NE.U32.AND P1, PT, R8, 0x1, PT ;  /* 0x000000010800780c */ /* 0x000fce0003f25070 */
[----:B------:R-:W-:Y:S06]  /*2a90*/  @!P0 BRA `(.L_x_70) ;  /* 0x0000000000508947 */ /* 0x000fec0003800000 */
[----:B------:R-:W-:Y:S01]  /*2aa0*/  IADD3 R5, PT, PT, R2, UR6, RZ ;  /* 0x0000000602057c10 */ /* 0x000fe2000fffe0ff */
[----:B------:R-:W3:Y:S04]  /*2ab0*/  LDG.E R8, desc[UR12][R6.64] ;  /* 0x0000000c06087981 */ /* 0x000ee8000c1e1900 */
[----:B------:R-:W-:-:S04]  /*2ac0*/  IMAD R5, R5, R4, RZ ;  /* 0x0000000405057224 */ /* 0x000fc800078e02ff */
[----:B--2---:R-:W-:-:S05]  /*2ad0*/  IMAD.WIDE R14, R5, 0x4, R10 ;  /* 0x00000004050e7825 */ /* 0x004fca00078e020a */
[----:B------:R-:W2:Y:S01]  /*2ae0*/  LDG.E R5, desc[UR12][R14.64] ;  /* 0x0000000c0e057981 */ /* 0x000ea2000c1e1900 */
[C---:B------:R-:W-:Y:S02]  /*2af0*/  IMAD R9, R4.reuse, UR6, RZ ;  /* 0x0000000604097c24 */ /* 0x040fe4000f8e02ff */
[----:B0-----:R-:W-:-:S04]  /*2b00*/  IMAD.WIDE R16, R4, 0x4, R14 ;  /* 0x0000000404107825 */ /* 0x001fc800078e020e */
[----:B---3--:R-:W-:-:S04]  /*2b10*/  FADD R8, R3, R8 ;  /* 0x0000000803087221 */ /* 0x008fc80000000000 */
[----:B--2---:R-:W-:Y:S01]  /*2b20*/  FADD R5, R8, -R5 ;  /* 0x8000000508057221 */ /* 0x004fe20000000000 */
[----:B------:R-:W-:-:S04]  /*2b30*/  IMAD.WIDE R8, R9, 0x4, R12 ;  /* 0x0000000409087825 */ /* 0x000fc800078e020c */
[----:B------:R-:W-:-:S05]  /*2b40*/  FMUL R19, R5, R0 ;  /* 0x0000000005137220 */ /* 0x000fca0000400000 */
        /* <DEDUP_REMOVED lines=9> */
.L_x_70:
[----:B------:R-:W-:Y:S05]  /*2be0*/  @P1 EXIT ;  /* 0x000000000000194d */ /* 0x000fea0003800000 */
[----:B-1----:R-:W-:Y:S01]  /*2bf0*/  IADD3 R5, PT, PT, R2, UR6, RZ ;  /* 0x0000000602057c10 */ /* 0x002fe2000fffe0ff */
[----:B------:R-:W3:Y:S04]  /*2c00*/  LDG.E R6, desc[UR12][R6.64] ;  /* 0x0000000c06067981 */ /* 0x000ee8000c1e1900 */
[----:B------:R-:W-:-:S04]  /*2c10*/  IMAD R5, R5, R4, RZ ;  /* 0x0000000405057224 */ /* 0x000fc800078e02ff */
[----:B------:R-:W-:-:S06]  /*2c20*/  IMAD.WIDE R10, R5, 0x4, R10 ;  /* 0x00000004050a7825 */ /* 0x000fcc00078e020a */
[----:B------:R-:W4:Y:S01]  /*2c30*/  LDG.E R10, desc[UR12][R10.64] ;  /* 0x0000000c0a0a7981 */ /* 0x000f22000c1e1900 */
[----:B------:R-:W-:-:S04]  /*2c40*/  IMAD R5, R4, UR6, RZ ;  /* 0x0000000604057c24 */ /* 0x000fc8000f8e02ff */
[----:B------:R-:W-:-:S04]  /*2c50*/  IMAD.WIDE R12, R5, 0x4, R12 ;  /* 0x00000004050c7825 */ /* 0x000fc800078e020c */
[----:B---3--:R-:W-:-:S04]  /*2c60*/  FADD R3, R6, R3 ;  /* 0x0000000306037221 */ /* 0x008fc80000000000 */
[----:B----4-:R-:W-:-:S04]  /*2c70*/  FADD R3, R3, -R10 ;  /* 0x8000000a03037221 */ /* 0x010fc80000000000 */
[----:B------:R-:W-:-:S05]  /*2c80*/  FMUL R3, R3, R0 ;  /* 0x0000000003037220 */ /* 0x000fca0000400000 */
[----:B------:R-:W-:Y:S01]  /*2c90*/  STG.E desc[UR12][R12.64], R3 ;  /* 0x000000030c007986 */ /* 0x000fe2000c10190c */
[----:B------:R-:W-:Y:S05]  /*2ca0*/  EXIT ;  /* 0x000000000000794d */ /* 0x000fea0003800000 */
        .weak           $__internal_2_$__cuda_sm20_rcp_rn_f32_slowpath
        .type           $__internal_2_$__cuda_sm20_rcp_rn_f32_slowpath,@function
        .size           $__internal_2_$__cuda_sm20_rcp_rn_f32_slowpath,(.L_x_103 - $__internal_2_$__cuda_sm20_rcp_rn_f32_slowpath)
$__internal_2_$__cuda_sm20_rcp_rn_f32_slowpath:
[----:B------:R-:W-:-:S04]  /*2cb0*/  SHF.L.U32 R0, R4, 0x1, RZ ;  /* 0x0000000104007819 */ /* 0x000fc800000006ff */
[----:B------:R-:W-:Y:S02]  /*2cc0*/  SHF.R.U32.HI R3, RZ, 0x18, R0 ;  /* 0x00000018ff037819 */ /* 0x000fe40000011600 */
[----:B------:R-:W-:Y:S02]  /*2cd0*/  MOV R0, R4 ;  /* 0x0000000400007202 */ /* 0x000fe40000000f00 */
[----:B------:R-:W-:-:S13]  /*2ce0*/  ISETP.NE.U32.AND P0, PT, R3, RZ, PT ;  /* 0x000000ff0300720c */ /* 0x000fda0003f05070 */
[----:B------:R-:W-:Y:S05]  /*2cf0*/  @P0 BRA `(.L_x_71) ;  /* 0x00000000002c0947 */ /* 0x000fea0003800000 */
[----:B------:R-:W-:-:S04]  /*2d00*/  SHF.L.U32 R3, R0, 0x1, RZ ;  /* 0x0000000100037819 */ /* 0x000fc800000006ff */
[----:B------:R-:W-:-:S13]  /*2d10*/  ISETP.NE.AND P0, PT, R3, RZ, PT ;  /* 0x000000ff0300720c */ /* 0x000fda0003f05270 */
[----:B------:R0:W1:Y:S01]  /*2d20*/  @!P0 MUFU.RCP R3, R0 ;  /* 0x0000000000038308 */ /* 0x0000620000001000 */
[----:B------:R-:W-:Y:S05]  /*2d30*/  @!P0 BRA `(.L_x_72) ;  /* 0x0000000000a48947 */ /* 0x000fea0003800000 */
[----:B------:R-:W-:-:S04]  /*2d40*/  FFMA R4, R0, 1.84467440737095516160e+19, RZ ;  /* 0x5f80000000047823 */ /* 0x000fc800000000ff */
[----:B-1----:R-:W0:Y:S02]  /*2d50*/  MUFU.RCP R3, R4 ;  /* 0x0000000400037308 */ /* 0x002e240000001000 */
[----:B0-----:R-:W-:-:S04]  /*2d60*/  FFMA R0, R4, R3, -1 ;  /* 0xbf80000004007423 */ /* 0x001fc80000000003 */
[----:B------:R-:W-:-:S04]  /*2d70*/  FADD.FTZ R0, -R0, -RZ ;  /* 0x800000ff00007221 */ /* 0x000fc80000010100 */
[----:B------:R-:W-:-:S04]  /*2d80*/  FFMA R0, R3, R0, R3 ;  /* 0x0000000003007223 */ /* 0x000fc80000000003 */
[----:B------:R-:W-:Y:S01]  /*2d90*/  FFMA R3, R0, 1.84467440737095516160e+19, RZ ;  /* 0x5f80000000037823 */ /* 0x000fe200000000ff */
[----:B------:R-:W-:Y:S06]  /*2da0*/  BRA `(.L_x_72) ;  /* 0x0000000000887947 */ /* 0x000fec0003800000 */
.L_x_71:
[----:B------:R-:W-:-:S04]  /*2db0*/  IADD3 R4, PT, PT, R3, -0xfd, RZ ;  /* 0xffffff0303047810 */ /* 0x000fc80007ffe0ff */
[----:B------:R-:W-:-:S13]  /*2dc0*/  ISETP.GT.U32.AND P0, PT, R4, 0x1, PT ;  /* 0x000000010400780c */ /* 0x000fda0003f04070 */
[----:B------:R-:W-:Y:S05]  /*2dd0*/  @P0 BRA `(.L_x_73) ;  /* 0x0000000000780947 */ /* 0x000fea0003800000 */
[----:B------:R-:W-:Y:S01]  /*2de0*/  LOP3.LUT R5, R0, 0x7fffff, RZ, 0xc0, !PT ;  /* 0x007fffff00057812 */ /* 0x000fe200078ec0ff */
[----:B------:R-:W-:-:S03]  /*2df0*/  HFMA2 R9, -RZ, RZ, 0, 1.78813934326171875e-07 ;  /* 0x00000003ff097431 */ /* 0x000fc600000001ff */
[----:B------:R-:W-:-:S04]  /*2e00*/  LOP3.LUT R5, R5, 0x3f800000, RZ, 0xfc, !PT ;  /* 0x3f80000005057812 */ /* 0x000fc800078efcff */
[----:B------:R-:W0:Y:S01]  /*2e10*/  MUFU.RCP R6, R5 ;  /* 0x0000000500067308 */ /* 0x000e220000001000 */
[----:B------:R-:W-:Y:S01]  /*2e20*/  SHF.L.U32 R14, R9, R4, RZ ;  /* 0x00000004090e7219 */ /* 0x000fe200000006ff */
[----:B0-----:R-:W-:-:S04]  /*2e30*/  FFMA R7, R5, R6, -1 ;  /* 0xbf80000005077423 */ /* 0x001fc80000000006 */
[----:B------:R-:W-:-:S04]  /*2e40*/  FADD.FTZ R7, -R7, -RZ ;  /* 0x800000ff07077221 */ /* 0x000fc80000010100 */
[CCC-:B------:R-:W-:Y:S01]  /*2e50*/  FFMA.RM R8, R6.reuse, R7.reuse, R6.reuse ;  /* 0x0000000706087223 */ /* 0x1c0fe20000004006 */
[----:B------:R-:W-:-:S04]  /*2e60*/  FFMA.RP R7, R6, R7, R6 ;  /* 0x0000000706077223 */ /* 0x000fc80000008006 */
[C---:B------:R-:W-:Y:S02]  /*2e70*/  LOP3.LUT R6, R8.reuse, 0x7fffff, RZ, 0xc0, !PT ;  /* 0x007fffff08067812 */ /* 0x040fe400078ec0ff */
[----:B------:R-:W-:Y:S02]  /*2e80*/  FSETP.NEU.FTZ.AND P0, PT, R8, R7, PT ;  /* 0x000000070800720b */ /* 0x000fe40003f1d000 */
[----:B------:R-:W-:Y:S02]  /*2e90*/  LOP3.LUT R7, R6, 0x800000, RZ, 0xfc, !PT ;  /* 0x0080000006077812 */ /* 0x000fe400078efcff */
[----:B------:R-:W-:Y:S02]  /*2ea0*/  SEL R6, RZ, 0xffffffff, !P0 ;  /* 0xffffffffff067807 */ /* 0x000fe40004000000 */
[----:B------:R-:W-:Y:S02]  /*2eb0*/  LOP3.LUT R5, R14, R7, RZ, 0xc0, !PT ;  /* 0x000000070e057212 */ /* 0x000fe400078ec0ff */
[----:B------:R-:W-:-:S02]  /*2ec0*/  IADD3 R6, PT, PT, -R6, RZ, RZ ;  /* 0x000000ff06067210 */ /* 0x000fc40007ffe1ff */
[-C--:B------:R-:W-:Y:S02]  /*2ed0*/  SHF.R.U32.HI R5, RZ, R4.reuse, R5 ;  /* 0x00000004ff057219 */ /* 0x080fe40000011605 */
[----:B------:R-:W-:Y:S02]  /*2ee0*/  LOP3.LUT P1, RZ, R6, R4, R7, 0xf8, !PT ;  /* 0x0000000406ff7212 */ /* 0x000fe4000782f807 */
[C---:B------:R-:W-:Y:S02]  /*2ef0*/  LOP3.LUT P0, RZ, R5.reuse, 0x1, RZ, 0xc0, !PT ;  /* 0x0000000105ff7812 */ /* 0x040fe4000780c0ff */
[----:B------:R-:W-:-:S04]  /*2f00*/  LOP3.LUT P2, RZ, R5, 0x2, RZ, 0xc0, !PT ;  /* 0x0000000205ff7812 */ /* 0x000fc8000784c0ff */
[----:B------:R-:W-:Y:S02]  /*2f10*/  PLOP3.LUT P0, PT, P0, P1, P2, 0xe0, 0x0 ;  /* 0x000000000000781c */ /* 0x000fe40000703c20 */
[----:B------:R-:W-:Y:S02]  /*2f20*/  LOP3.LUT P1, RZ, R0, 0x7fffff, RZ, 0xc0, !PT ;  /* 0x007fffff00ff7812 */ /* 0x000fe4000782c0ff */
[----:B------:R-:W-:-:S04]  /*2f30*/  SEL R4, RZ, 0x1, !P0 ;  /* 0x00000001ff047807 */ /* 0x000fc80004000000 */
[----:B------:R-:W-:-:S04]  /*2f40*/  IADD3 R4, PT, PT, -R4, RZ, RZ ;  /* 0x000000ff04047210 */ /* 0x000fc80007ffe1ff */
[----:B------:R-:W-:Y:S02]  /*2f50*/  ISETP.GE.AND P0, PT, R4, RZ, PT ;  /* 0x000000ff0400720c */ /* 0x000fe40003f06270 */
[----:B------:R-:W-:-:S04]  /*2f60*/  IADD3 R4, PT, PT, R3, -0xfc, RZ ;  /* 0xffffff0403047810 */ /* 0x000fc80007ffe0ff */
[----:B------:R-:W-:-:S07]  /*2f70*/  SHF.R.U32.HI R3, RZ, R4, R7 ;  /* 0x00000004ff037219 */ /* 0x000fce0000011607 */
[----:B------:R-:W-:-:S04]  /*2f80*/  @!P0 IADD3 R3, PT, PT, R3, 0x1, RZ ;  /* 0x0000000103038810 */ /* 0x000fc80007ffe0ff */
[----:B------:R-:W-:-:S04]  /*2f90*/  @!P1 SHF.L.U32 R3, R3, 0x1, RZ ;  /* 0x0000000103039819 */ /* 0x000fc800000006ff */
[----:B------:R-:W-:Y:S01]  /*2fa0*/  LOP3.LUT R3, R3, 0x80000000, R0, 0xf8, !PT ;  /* 0x8000000003037812 */ /* 0x000fe200078ef800 */
[----:B------:R-:W-:Y:S06]  /*2fb0*/  BRA `(.L_x_72) ;  /* 0x0000000000047947 */ /* 0x000fec0003800000 */
.L_x_73:
[----:B------:R2:W3:Y:S02]  /*2fc0*/  MUFU.RCP R3, R0 ;  /* 0x0000000000037308 */ /* 0x0004e40000001000 */
.L_x_72:
[----:B0123--:R-:W-:Y:S02]  /*2fd0*/  MOV R0, R3 ;  /* 0x0000000300007202 */ /* 0x00ffe40000000f00 */
[----:B------:R-:W-:-:S04]  /*2fe0*/  MOV R3, 0x0 ;  /* 0x0000000000037802 */ /* 0x000fc80000000f00 */
[----:B------:R-:W-:Y:S05]  /*2ff0*/  RET.REL.NODEC R2 `(_Z20d_boxfilter_y_globalPfS_iii) ;  /* 0xffffffd002007950 */ /* 0x000fea0003c3ffff */
.L_x_74:
        /* <DEDUP_REMOVED lines=16> */
.L_x_103:


//--------------------- .text._Z20d_boxfilter_x_globalPfS_iii --------------------------
	.section	.text._Z20d_boxfilter_x_globalPfS_iii,"ax",@progbits
	.align	128
        .global         _Z20d_boxfilter_x_globalPfS_iii
        .type           _Z20d_boxfilter_x_globalPfS_iii,@function
        .size           _Z20d_boxfilter_x_globalPfS_iii,(.L_x_104 - _Z20d_boxfilter_x_globalPfS_iii)
        .other          _Z20d_boxfilter_x_globalPfS_iii,@"STO_CUDA_ENTRY STV_DEFAULT"
_Z20d_boxfilter_x_globalPfS_iii:
.text._Z20d_boxfilter_x_globalPfS_iii:
[----:B------:R-:W-:Y:S01]  /*0000*/  LDC R1, c[0x0][0x37c] ;  /* 0x0000df00ff017b82 */ /* 0x000fe20000000800 */
[----:B------:R-:W0:Y:S07]  /*0010*/  S2R R3, SR_TID.X ;  /* 0x0000000000037919 */ /* 0x000e2e0000002100 */
[----:B------:R-:W0:Y:S01]  /*0020*/  S2UR UR4, SR_CTAID.X ;  /* 0x00000000000479c3 */ /* 0x000e220000002500 */
[----:B------:R-:W1:Y:S07]  /*0030*/  LDCU UR6, c[0x0][0x394] ;  /* 0x00007280ff0677ac */ /* 0x000e6e0008000800 */
[----:B------:R-:W0:Y:S02]  /*0040*/  LDC R0, c[0x0][0x360] ;  /* 0x0000d800ff007b82 */ /* 0x000e240000000800 */
[----:B0-----:R-:W-:-:S05]  /*0050*/  IMAD R0, R0, UR4, R3 ;  /* 0x0000000400007c24 */ /* 0x001fca000f8e0203 */
[----:B-1----:R-:W-:-:S13]  /*0060*/  ISETP.GE.AND P0, PT, R0, UR6, PT ;  /* 0x0000000600007c0c */ /* 0x002fda000bf06270 */
[----:B------:R-:W-:Y:S05]  /*0070*/  @P0 EXIT ;  /* 0x000000000000094d */ /* 0x000fea0003800000 */
[----:B------:R-:W0:Y:S01]  /*0080*/  S2R R3, SR_CTAID.Y ;  /* 0x0000000000037919 */ /* 0x000e220000002600 */
[----:B------:R-:W1:Y:S01]  /*0090*/  LDCU UR4, c[0x0][0x398] ;  /* 0x00007300ff0477ac */ /* 0x000e620008000800 */
[----:B------:R-:W2:Y:S01]  /*00a0*/  LDCU UR7, c[0x0][0x390] ;  /* 0x00007200ff0777ac */ /* 0x000ea20008000800 */
[----:B------:R-:W3:Y:S01]  /*00b0*/  LDCU.64 UR10, c[0x0][0x380] ;  /* 0x00007000ff0a77ac */ /* 0x000ee20008000a00 */
[----:B------:R-:W4:Y:S01]  /*00c0*/  LDCU.64 UR8, c[0x0][0x358] ;  /* 0x00006b00ff0877ac */ /* 0x000f220008000a00 */
[----:B-1----:R-:W-:-:S04]  /*00d0*/  USHF.L.U32 UR4, UR4, 0x1, URZ ;  /* 0x0000000104047899 */ /* 0x002fc800080006ff */
[----:B------:R-:W-:Y:S01]  /*00e0*/  UIADD3 UR5, UPT, UPT, UR4, 0x1, URZ ;  /* 0x0000000104057890 */ /* 0x000fe2000fffe0ff */
[----:B0-----:R-:W-:-:S05]  /*00f0*/  IMAD R10, R3, UR6, R0 ;  /* 0x00000006030a7c24 */ /* 0x001fca000f8e0200 */
[----:B------:R-:W-:Y:S01]  /*0100*/  I2FP.F32.S32 R0, UR5 ;  /* 0x0000000500007c45 */ /* 0x000fe20008201400 */
[----:B--2---:R-:W-:-:S03]  /*0110*/  IMAD R10, R10, UR7, RZ ;  /* 0x000000070a0a7c24 */ /* 0x004fc6000f8e02ff */
[----:B------:R-:W-:Y:S01]  /*0120*/  IADD3 R4, PT, PT, R0, 0x1800000, RZ ;  /* 0x0180000000047810 */ /* 0x000fe20007ffe0ff */
[----:B------:R-:W-:-:S03]  /*0130*/  IMAD.WIDE R2, R10, 0x4, RZ ;  /* 0x000000040a027825 */ /* 0x000fc600078e02ff */
[----:B------:R-:W-:Y:S02]  /*0140*/  LOP3.LUT R4, R4, 0x7f800000, RZ, 0xc0, !PT ;  /* 0x7f80000004047812 */ /* 0x000fe400078ec0ff */
[----:B------:R-:W-:Y:S02]  /*0150*/  SHF.R.S32.HI R15, RZ, 0x1f, R10 ;  /* 0x0000001fff0f7819 */ /* 0x000fe4000001140a */
[----:B------:R-:W-:Y:S02]  /*0160*/  ISETP.GT.U32.AND P0, PT, R4, 0x1ffffff, PT ;  /* 0x01ffffff0400780c */ /* 0x000fe40003f04070 */
[----:B---3--:R-:W-:-:S04]  /*0170*/  IADD3 R8, P1, PT, R2, UR10, RZ ;  /* 0x0000000a02087c10 */ /* 0x008fc8000ff3e0ff */
[----:B------:R-:W-:Y:S02]  /*0180*/  IADD3.X R9, PT, PT, R3, UR11, RZ, P1, !PT ;  /* 0x0000000b03097c10 */ /* 0x000fe40008ffe4ff */
[----:B------:R-:W-:Y:S02]  /*0190*/  MOV R4, R8 ;  /* 0x0000000800047202 */ /* 0x000fe40000000f00 */
[----:B------:R-:W-:-:S03]  /*01a0*/  MOV R5, R9 ;  /* 0x0000000900057202 */ /* 0x000fc60000000f00 */
[----:B----4-:R-:W-:Y:S05]  /*01b0*/  @P0 BRA `(.L_x_75) ;  /* 0x00000000000c0947 */ /* 0x010fea0003800000 */
[----:B------:R-:W-:-:S07]  /*01c0*/  MOV R6, 0x1e0 ;  /* 0x000001e000067802 */ /* 0x000fce0000000f00 */
[----:B------:R-:W-:Y:S05]  /*01d0*/  CALL.REL.NOINC `($__internal_3_$__cuda_sm20_rcp_rn_f32_slowpath) ;  /* 0x0000002000fc7944 */ /* 0x000fea0003c00000 */
[----:B------:R-:W-:Y:S05]  /*01e0*/  BRA `(.L_x_76) ;  /* 0x0000000000107947 */ /* 0x000fea0003800000 */
.L_x_75:
[----:B------:R-:W0:Y:S02]  /*01f0*/  MUFU.RCP R7, R0 ;  /* 0x0000000000077308 */ /* 0x000e240000001000 */
[----:B0-----:R-:W-:-:S04]  /*0200*/  FFMA R6, R0, R7, -1 ;  /* 0xbf80000000067423 */ /* 0x001fc80000000007 */
[----:B------:R-:W-:-:S04]  /*0210*/  FADD.FTZ R6, -R6, -RZ ;  /* 0x800000ff06067221 */ /* 0x000fc80000010100 */
[----:B------:R-:W-:-:S07]  /*0220*/  FFMA R0, R7, R6, R7 ;  /* 0x0000000607007223 */ /* 0x000fce0000000007 */
.L_x_76:
[----:B------:R-:W2:Y:S01]  /*0230*/  LDG.E R11, desc[UR8][R4.64] ;  /* 0x00000008040b7981 */ /* 0x000ea2000c1e1900 */
[----:B------:R-:W0:Y:S02]  /*0240*/  LDC R13, c[0x0][0x398] ;  /* 0x0000e600ff0d7b82 */ /* 0x000e240000000800 */
[----:B0-----:R-:W-:Y:S02]  /*0250*/  ISETP.GE.AND P0, PT, R13, RZ, PT ;  /* 0x000000ff0d00720c */ /* 0x001fe40003f06270 */
[----:B------:R-:W-:-:S05]  /*0260*/  I2FP.F32.S32 R6, R13 ;  /* 0x0000000d00067245 */ /* 0x000fca0000201400 */
[----:B--2---:R-:W-:-:S06]  /*0270*/  FMUL R11, R11, R6 ;  /* 0x000000060b0b7220 */ /* 0x004fcc0000400000 */
[----:B------:R-:W-:Y:S05]  /*0280*/  @!P0 BRA `(.L_x_77) ;  /* 0x0000000400988947 */ /* 0x000fea0003800000 */
[C---:B------:R-:W-:Y:S01]  /*0290*/  ISETP.GE.U32.AND P1, PT, R13.reuse, 0xf, PT ;  /* 0x0000000f0d00780c */ /* 0x040fe20003f26070 */
[----:B------:R-:W-:Y:S01]  /*02a0*/  HFMA2 R17, -RZ, RZ, 0, 0 ;  /* 0x00000000ff117431 */ /* 0x000fe200000001ff */
[----:B------:R-:W-:-:S04]  /*02b0*/  IADD3 R16, PT, PT, -R13, UR5, RZ ;  /* 0x000000050d107c10 */ /* 0x000fc8000fffe1ff */
[----:B------:R-:W-:-:S04]  /*02c0*/  LOP3.LUT R25, R16, 0xf, RZ, 0xc0, !PT ;  /* 0x0000000f10197812 */ /* 0x000fc800078ec0ff */
[----:B------:R-:W-:-:S03]  /*02d0*/  ISETP.NE.AND P0, PT, R25, RZ, PT ;  /* 0x000000ff1900720c */ /* 0x000fc60003f05270 */
[----:B------:R-:W-:Y:S10]  /*02e0*/  @!P1 BRA `(.L_x_78) ;  /* 0x0000000000b09947 */ /* 0x000ff40003800000 */
[----:B------:R-:W0:Y:S01]  /*02f0*/  LDCU.64 UR6, c[0x0][0x380] ;  /* 0x00007000ff0677ac */ /* 0x000e220008000a00 */
[----:B------:R-:W-:-:S04]  /*0300*/  LOP3.LUT R17, R16, 0xfffffff0, RZ, 0xc0, !PT ;  /* 0xfffffff010117812 */ /* 0x000fc800078ec0ff */
[----:B------:R-:W-:Y:S02]  /*0310*/  IADD3 R12, PT, PT, -R17, RZ, RZ ;  /* 0x000000ff110c7210 */ /* 0x000fe40007ffe1ff */
[----:B0-----:R-:W-:-:S04]  /*0320*/  IADD3 R8, P2, PT, R2, UR6, RZ ;  /* 0x0000000602087c10 */ /* 0x001fc8000ff5e0ff */
[----:B------:R-:W-:Y:S02]  /*0330*/  IADD3 R6, P1, PT, R8, 0x20, RZ ;  /* 0x0000002008067810 */ /* 0x000fe40007f3e0ff */
[----:B------:R-:W-:-:S04]  /*0340*/  IADD3.X R9, PT, PT, R3, UR7, RZ, P2, !PT ;  /* 0x0000000703097c10 */ /* 0x000fc800097fe4ff */
[----:B------:R-:W-:-:S07]  /*0350*/  IADD3.X R7, PT, PT, RZ, R9, RZ, P1, !PT ;  /* 0x00000009ff077210 */ /* 0x000fce0000ffe4ff */
.L_x_79:
[----:B------:R-:W2:Y:S04]  /*0360*/  LDG.E R20, desc[UR8][R6.64+-0x20] ;  /* 0xffffe00806147981 */ /* 0x000ea8000c1e1900 */
[----:B------:R-:W3:Y:S04]  /*0370*/  LDG.E R26, desc[UR8][R6.64+-0x1c] ;  /* 0xffffe408061a7981 */ /* 0x000ee8000c1e1900 */
[----:B------:R-:W4:Y:S04]  /*0380*/  LDG.E R24, desc[UR8][R6.64+-0x18] ;  /* 0xffffe80806187981 */ /* 0x000f28000c1e1900 */
[----:B------:R-:W5:Y:S04]  /*0390*/  LDG.E R23, desc[UR8][R6.64+-0x14] ;  /* 0xffffec0806177981 */ /* 0x000f68000c1e1900 */
[----:B------:R-:W5:Y:S04]  /*03a0*/  LDG.E R22, desc[UR8][R6.64+-0x10] ;  /* 0xfffff00806167981 */ /* 0x000f68000c1e1900 */
[----:B------:R-:W5:Y:S04]  /*03b0*/  LDG.E R21, desc[UR8][R6.64+-0xc] ;  /* 0xfffff40806157981 */ /* 0x000f68000c1e1900 */
[----:B------:R-:W5:Y:S04]  /*03c0*/  LDG.E R19, desc[UR8][R6.64+-0x8] ;  /* 0xfffff80806137981 */ /* 0x000f68000c1e1900 */
[----:B------:R-:W5:Y:S04]  /*03d0*/  LDG.E R14, desc[UR8][R6.64+-0x4] ;  /* 0xfffffc08060e7981 */ /* 0x000f68000c1e1900 */
[----:B------:R-:W5:Y:S01]  /*03e0*/  LDG.E R18, desc[UR8][R6.64] ;  /* 0x0000000806127981 */ /* 0x000f62000c1e1900 */
[----:B--2---:R-:W-:-:S03]  /*03f0*/  FADD R11, R20, R11 ;  /* 0x0000000b140b7221 */ /* 0x004fc60000000000 */
[----:B------:R-:W2:Y:S01]  /*0400*/  LDG.E R20, desc[UR8][R6.64+0x4] ;  /* 0x0000040806147981 */ /* 0x000ea2000c1e1900 */
[----:B---3--:R-:W-:-:S03]  /*0410*/  FADD R27, R11, R26 ;  /* 0x0000001a0b1b7221 */ /* 0x008fc60000000000 */
[----:B------:R-:W3:Y:S01]  /*0420*/  LDG.E R11, desc[UR8][R6.64+0x8] ;  /* 0x00000808060b7981 */ /* 0x000ee2000c1e1900 */
[----:B----4-:R-:W-:-:S03]  /*0430*/  FADD R26, R27, R24 ;  /* 0x000000181b1a7221 */ /* 0x010fc60000000000 */
[----:B------:R-:W4:Y:S01]  /*0440*/  LDG.E R24, desc[UR8][R6.64+0xc] ;  /* 0x00000c0806187981 */ /* 0x000f22000c1e1900 */
[----:B-----5:R-:W-:-:S03]  /*0450*/  FADD R27, R26, R23 ;  /* 0x000000171a1b7221 */ /* 0x020fc60000000000 */
[----:B------:R-:W5:Y:S01]  /*0460*/  LDG.E R23, desc[UR8][R6.64+0x10] ;  /* 0x0000100806177981 */ /* 0x000f62000c1e1900 */
[----:B------:R-:W-:-:S03]  /*0470*/  FADD R26, R27, R22 ;  /* 0x000000161b1a7221 */ /* 0x000fc60000000000 */
[----:B------:R-:W5:Y:S01]  /*0480*/  LDG.E R22, desc[UR8][R6.64+0x14] ;  /* 0x0000140806167981 */ /* 0x000f62000c1e1900 */
[----:B------:R-:W-:-:S03]  /*0490*/  FADD R26, R26, R21 ;  /* 0x000000151a1a7221 */ /* 0x000fc60000000000 */
[----:B------:R-:W5:Y:S01]  /*04a0*/  LDG.E R21, desc[UR8][R6.64+0x18] ;  /* 0x0000180806157981 */ /* 0x000f62000c1e1900 */
[----:B------:R-:W-:-:S03]  /*04b0*/  FADD R27, R26, R19 ;  /* 0x000000131a1b7221 */ /* 0x000fc60000000000 */
[----:B------:R0:W5:Y:S01]  /*04c0*/  LDG.E R19, desc[UR8][R6.64+0x1c] ;  /* 0x00001c0806137981 */ /* 0x000162000c1e1900 */
[----:B------:R-:W-:Y:S01]  /*04d0*/  IADD3 R12, PT, PT, R12, 0x10, RZ ;  /* 0x000000100c0c7810 */ /* 0x000fe20007ffe0ff */
[----:B------:R-:W-:-:S03]  /*04e0*/  FADD R27, R27, R14 ;  /* 0x0000000e1b1b7221 */ /* 0x000fc60000000000 */
[----:B------:R-:W-:Y:S01]  /*04f0*/  ISETP.NE.AND P1, PT, R12, RZ, PT ;  /* 0x000000ff0c00720c */ /* 0x000fe20003f25270 */
[----:B------:R-:W-:Y:S01]  /*0500*/  FADD R27, R27, R18 ;  /* 0x000000121b1b7221 */ /* 0x000fe20000000000 */
[----:B0-----:R-:W-:-:S04]  /*0510*/  IADD3 R6, P2, PT, R6, 0x40, RZ ;  /* 0x0000004006067810 */ /* 0x001fc80007f5e0ff */
[----:B------:R-:W-:Y:S01]  /*0520*/  IADD3.X R7, PT, PT, RZ, R7, RZ, P2, !PT ;  /* 0x00000007ff077210 */ /* 0x000fe200017fe4ff */
[----:B--2---:R-:W-:-:S04]  /*0530*/  FADD R20, R27, R20 ;  /* 0x000000141b147221 */ /* 0x004fc80000000000 */
[----:B---3--:R-:W-:-:S04]  /*0540*/  FADD R11, R20, R11 ;  /* 0x0000000b140b7221 */ /* 0x008fc80000000000 */
[----:B----4-:R-:W-:-:S04]  /*0550*/  FADD R24, R11, R24 ;  /* 0x000000180b187221 */ /* 0x010fc80000000000 */
[----:B-----5:R-:W-:-:S04]  /*0560*/  FADD R23, R24, R23 ;  /* 0x0000001718177221 */ /* 0x020fc80000000000 */
[----:B------:R-:W-:-:S04]  /*0570*/  FADD R22, R23, R22 ;  /* 0x0000001617167221 */ /* 0x000fc80000000000 */
[----:B------:R-:W-:-:S04]  /*0580*/  FADD R22, R22, R21 ;  /* 0x0000001516167221 */ /* 0x000fc80000000000 */
[----:B------:R-:W-:Y:S01]  /*0590*/  FADD R11, R22, R19 ;  /* 0x00000013160b7221 */ /* 0x000fe20000000000 */
[----:B------:R-:W-:Y:S06]  /*05a0*/  @P1 BRA `(.L_x_79) ;  /* 0xfffffffc006c1947 */ /* 0x000fec000383ffff */
.L_x_78:
[----:B------:R-:W-:Y:S05]  /*05b0*/  @!P0 BRA `(.L_x_77) ;  /* 0x0000000000cc8947 */ /* 0x000fea0003800000 */
[----:B------:R-:W-:Y:S02]  /*05c0*/  ISETP.GE.U32.AND P0, PT, R25, 0x8, PT ;  /* 0x000000081900780c */ /* 0x000fe40003f06070 */
[----:B------:R-:W-:-:S04]  /*05d0*/  LOP3.LUT R18, R16, 0x7, RZ, 0xc0, !PT ;  /* 0x0000000710127812 */ /* 0x000fc800078ec0ff */
[----:B------:R-:W-:-:S07]  /*05e0*/  ISETP.NE.AND P1, PT, R18, RZ, PT ;  /* 0x000000ff1200720c */ /* 0x000fce0003f25270 */
[----:B------:R-:W-:Y:S06]  /*05f0*/  @!P0 BRA `(.L_x_80) ;  /* 0x0000000000488947 */ /* 0x000fec0003800000 */
[----:B------:R-:W-:-:S05]  /*0600*/  IMAD.WIDE.U32 R6, R17, 0x4, R4 ;  /* 0x0000000411067825 */ /* 0x000fca00078e0004 */
[----:B------:R-:W2:Y:S04]  /*0610*/  LDG.E R14, desc[UR8][R6.64] ;  /* 0x00000008060e7981 */ /* 0x000ea8000c1e1900 */
[----:B------:R-:W3:Y:S04]  /*0620*/  LDG.E R19, desc[UR8][R6.64+0x4] ;  /* 0x0000040806137981 */ /* 0x000ee8000c1e1900 */
[----:B------:R-:W4:Y:S04]  /*0630*/  LDG.E R21, desc[UR8][R6.64+0x8] ;  /* 0x0000080806157981 */ /* 0x000f28000c1e1900 */
[----:B------:R-:W5:Y:S04]  /*0640*/  LDG.E R23, desc[UR8][R6.64+0xc] ;  /* 0x00000c0806177981 */ /* 0x000f68000c1e1900 */
[----:B------:R-:W5:Y:S04]  /*0650*/  LDG.E R25, desc[UR8][R6.64+0x10] ;  /* 0x0000100806197981 */ /* 0x000f68000c1e1900 */
[----:B------:R-:W5:Y:S04]  /*0660*/  LDG.E R27, desc[UR8][R6.64+0x14] ;  /* 0x00001408061b7981 */ /* 0x000f68000c1e1900 */
[----:B------:R-:W5:Y:S04]  /*0670*/  LDG.E R12, desc[UR8][R6.64+0x18] ;  /* 0x00001808060c7981 */ /* 0x000f68000c1e1900 */
[----:B------:R-:W5:Y:S01]  /*0680*/  LDG.E R29, desc[UR8][R6.64+0x1c] ;  /* 0x00001c08061d7981 */ /* 0x000f62000c1e1900 */
[----:B------:R-:W-:Y:S01]  /*0690*/  IADD3 R17, PT, PT, R17, 0x8, RZ ;  /* 0x0000000811117810 */ /* 0x000fe20007ffe0ff */
        /* <DEDUP_REMOVED lines=8> */
.L_x_80:
        /* <DEDUP_REMOVED lines=9> */
[----:B------:R-:W5:Y:S01]  /*07b0*/  LDG.E R23, desc[UR8][R6.64+0xc] ;  /* 0x00000c0806177981 */ /* 0x000f62000c1e1900 */
[----:B------:R-:W-:Y:S01]  /*07c0*/  IADD3 R17, PT, PT, R17, 0x4, RZ ;  /* 0x0000000411117810 */ /* 0x000fe20007ffe0ff */
[----:B--2---:R-:W-:-:S04]  /*07d0*/  FADD R12, R11, R12 ;  /* 0x0000000c0b0c7221 */ /* 0x004fc80000000000 */
[----:B---3--:R-:W-:-:S04]  /*07e0*/  FADD R12, R12, R19 ;  /* 0x000000130c0c7221 */ /* 0x008fc80000000000 */
[----:B----4-:R-:W-:-:S04]  /*07f0*/  FADD R12, R12, R21 ;  /* 0x000000150c0c7221 */ /* 0x010fc80000000000 */
[----:B-----5:R-:W-:-:S07]  /*0800*/  FADD R11, R12, R23 ;  /* 0x000000170c0b7221 */ /* 0x020fce0000000000 */
.L_x_81:
[----:B------:R-:W-:Y:S05]  /*0810*/  @!P1 BRA `(.L_x_77) ;  /* 0x0000000000349947 */ /* 0x000fea0003800000 */
[----:B------:R-:W0:Y:S01]  /*0820*/  LDCU.64 UR6, c[0x0][0x380] ;  /* 0x00007000ff0677ac */ /* 0x000e220008000a00 */
[----:B------:R-:W-:Y:S01]  /*0830*/  IMAD.WIDE.U32 R6, R17, 0x4, R2 ;  /* 0x0000000411067825 */ /* 0x000fe200078e0002 */
[----:B------:R-:W-:Y:S02]  /*0840*/  IADD3 R16, PT, PT, -R16, RZ, RZ ;  /* 0x000000ff10107210 */ /* 0x000fe40007ffe1ff */
[----:B0-----:R-:W-:-:S04]  /*0850*/  IADD3 R12, P0, PT, R6, UR6, RZ ;  /* 0x00000006060c7c10 */ /* 0x001fc8000ff1e0ff */
[----:B------:R-:W-:-:S09]  /*0860*/  IADD3.X R7, PT, PT, R7, UR7, RZ, P0, !PT ;  /* 0x0000000707077c10 */ /* 0x000fd200087fe4ff */
.L_x_82:
[----:B------:R-:W-:-:S06]  /*0870*/  MOV R6, R12 ;  /* 0x0000000c00067202 */ /* 0x000fcc0000000f00 */
[----:B------:R0:W2:Y:S01]  /*0880*/  LDG.E R6, desc[UR8][R6.64] ;  /* 0x0000000806067981 */ /* 0x0000a2000c1e1900 */
[----:B------:R-:W-:Y:S02]  /*0890*/  IADD3 R16, PT, PT, R16, 0x1, RZ ;  /* 0x0000000110107810 */ /* 0x000fe40007ffe0ff */
[----:B------:R-:W-:Y:S02]  /*08a0*/  IADD3 R12, P1, PT, R12, 0x4, RZ ;  /* 0x000000040c0c7810 */ /* 0x000fe40007f3e0ff */
[----:B------:R-:W-:Y:S02]  /*08b0*/  ISETP.NE.AND P0, PT, R16, RZ, PT ;  /* 0x000000ff1000720c */ /* 0x000fe40003f05270 */
[----:B0-----:R-:W-:Y:S01]  /*08c0*/  IADD3.X R7, PT, PT, RZ, R7, RZ, P1, !PT ;  /* 0x00000007ff077210 */ /* 0x001fe20000ffe4ff */
[----:B--2---:R-:W-:-:S10]  /*08d0*/  FADD R11, R6, R11 ;  /* 0x0000000b060b7221 */ /* 0x004fd40000000000 */
[----:B------:R-:W-:Y:S05]  /*08e0*/  @P0 BRA `(.L_x_82) ;  /* 0xfffffffc00e00947 */ /* 0x000fea000383ffff */
.L_x_77:
[----:B------:R-:W0:Y:S02]  /*08f0*/  LDCU.64 UR6, c[0x0][0x388] ;  /* 0x00007100ff0677ac */ /* 0x000e240008000a00 */
[----:B0-----:R-:W-:-:S04]  /*0900*/  LEA R6, P0, R10, UR6, 0x2 ;  /* 0x000000060a067c11 */ /* 0x001fc8000f8010ff */
[----:B------:R-:W-:Y:S01]  /*0910*/  LEA.HI.X R7, R10, UR7, R15, 0x2, P0 ;  /* 0x000000070a077c11 */ /* 0x000fe200080f140f */
[----:B------:R-:W-:Y:S01]  /*0920*/  FMUL R15, R11, R0 ;  /* 0x000000000b0f7220 */ /* 0x000fe20000400000 */
[----:B------:R-:W-:-:S04]  /*0930*/  ISETP.GE.AND P0, PT, R13, 0x1, PT ;  /* 0x000000010d00780c */ /* 0x000fc80003f06270 */
[----:B------:R0:W-:Y:S09]  /*0940*/  STG.E desc[UR8][R6.64], R15 ;  /* 0x0000000f06007986 */ /* 0x0001f2000c101908 */
[----:B------:R-:W-:Y:S05]  /*0950*/  @!P0 BRA `(.L_x_83) ;  /* 0x00000008007c8947 */ /* 0x000fea0003800000 */
[C---:B------:R-:W-:Y:S01]  /*0960*/  IADD3 R10, PT, PT, R13.reuse, -0x1, RZ ;  /* 0xffffffff0d0a7810 */ /* 0x040fe20007ffe0ff */
[----:B0-----:R-:W-:Y:S01]  /*0970*/  HFMA2 R15, -RZ, RZ, 0, 5.9604644775390625e-08 ;  /* 0x00000001ff0f7431 */ /* 0x001fe200000001ff */
[----:B------:R-:W-:Y:S02]  /*0980*/  LOP3.LUT R20, R13, 0x7, RZ, 0xc0, !PT ;  /* 0x000000070d147812 */ /* 0x000fe400078ec0ff */
[----:B------:R-:W-:-:S13]  /*0990*/  ISETP.GE.U32.AND P0, PT, R10, 0x7, PT ;  /* 0x000000070a00780c */ /* 0x000fda0003f06070 */
[----:B------:R-:W-:Y:S05]  /*09a0*/  @!P0 BRA `(.L_x_84) ;  /* 0x0000000400408947 */ /* 0x000fea0003800000 */
[----:B------:R-:W0:Y:S01]  /*09b0*/  LDCU.64 UR10, c[0x0][0x380] ;  /* 0x00007000ff0a77ac */ /* 0x000e220008000a00 */
[C---:B------:R-:W-:Y:S01]  /*09c0*/  IADD3 R17, PT, PT, R13.reuse, 0x1, RZ ;  /* 0x000000010d117810 */ /* 0x040fe20007ffe0ff */
[C-C-:B------:R-:W-:Y:S01]  /*09d0*/  IMAD.WIDE.U32 R14, R13.reuse, 0x4, R2.reuse ;  /* 0x000000040d0e7825 */ /* 0x140fe200078e0002 */
[----:B------:R-:W-:Y:S02]  /*09e0*/  IADD3 R10, P1, PT, R2, UR6, RZ ;  /* 0x00000006020a7c10 */ /* 0x000fe4000ff3e0ff */
[----:B------:R-:W-:Y:S01]  /*09f0*/  LOP3.LUT R13, R13, 0x7ffffff8, RZ, 0xc0, !PT ;  /* 0x7ffffff80d0d7812 */ /* 0x000fe200078ec0ff */
[----:B------:R-:W-:Y:S01]  /*0a00*/  IMAD.WIDE.U32 R16, R17, 0x4, R2 ;  /* 0x0000000411107825 */ /* 0x000fe200078e0002 */
[----:B------:R-:W-:Y:S02]  /*0a10*/  IADD3 R10, P2, PT, R10, 0x10, RZ ;  /* 0x000000100a0a7810 */ /* 0x000fe40007f5e0ff */
[----:B------:R-:W-:Y:S02]  /*0a20*/  IADD3 R18, PT, PT, -R13, RZ, RZ ;  /* 0x000000ff0d127210 */ /* 0x000fe40007ffe1ff */
[----:B------:R-:W-:-:S02]  /*0a30*/  IADD3.X R19, PT, PT, RZ, UR7, R3, P2, P1 ;  /* 0x00000007ff137c10 */ /* 0x000fc400097e2403 */
[----:B0-----:R-:W-:Y:S02]  /*0a40*/  IADD3 R2, P3, PT, R14, UR10, RZ ;  /* 0x0000000a0e027c10 */ /* 0x001fe4000ff7e0ff */
[----:B------:R-:W-:Y:S02]  /*0a50*/  IADD3 R14, P0, PT, R16, UR10, RZ ;  /* 0x0000000a100e7c10 */ /* 0x000fe4000ff1e0ff */
[----:B------:R-:W-:Y:S02]  /*0a60*/  IADD3 R16, P4, PT, R2, 0x10, RZ ;  /* 0x0000001002107810 */ /* 0x000fe40007f9e0ff */
[----:B------:R-:W-:Y:S02]  /*0a70*/  IADD3.X R17, PT, PT, R17, UR11, RZ, P0, !PT ;  /* 0x0000000b11117c10 */ /* 0x000fe400087fe4ff */
[----:B------:R-:W-:Y:S02]  /*0a80*/  IADD3.X R23, PT, PT, RZ, UR11, R15, P4, P3 ;  /* 0x0000000bff177c10 */ /* 0x000fe4000a7e640f */
[----:B------:R-:W-:-:S07]  /*0a90*/  MOV R15, RZ ;  /* 0x000000ff000f7202 */ /* 0x000fce0000000f00 */
.L_x_85:
[----:B------:R-:W-:Y:S01]  /*0aa0*/  MOV R2, R14 ;  /* 0x0000000e00027202 */ /* 0x000fe20000000f00 */
[----:B-1----:R-:W2:Y:S01]  /*0ab0*/  LDG.E R12, desc[UR8][R4.64] ;  /* 0x00000008040c7981 */ /* 0x002ea2000c1e1900 */
[----:B------:R-:W-:-:S05]  /*0ac0*/  MOV R3, R17 ;  /* 0x0000001100037202 */ /* 0x000fca0000000f00 */
[----:B------:R0:W3:Y:S01]  /*0ad0*/  LDG.E R2, desc[UR8][R2.64] ;  /* 0x0000000802027981 */ /* 0x0000e2000c1e1900 */
[----:B------:R-:W-:Y:S02]  /*0ae0*/  MOV R13, R19 ;  /* 0x00000013000d7202 */ /* 0x000fe40000000f00 */
[----:B0-----:R-:W-:Y:S01]  /*0af0*/  MOV R3, R23 ;  /* 0x0000001700037202 */ /* 0x001fe20000000f00 */
[----:B---3--:R-:W-:-:S04]  /*0b00*/  FADD R11, R2, R11 ;  /* 0x0000000b020b7221 */ /* 0x008fc80000000000 */
[----:B--2---:R-:W-:Y:S01]  /*0b10*/  FADD R11, R11, -R12 ;  /* 0x8000000c0b0b7221 */ /* 0x004fe20000000000 */
[----:B------:R-:W-:Y:S02]  /*0b20*/  MOV R12, R10 ;  /* 0x0000000a000c7202 */ /* 0x000fe40000000f00 */
[----:B------:R-:W-:Y:S01]  /*0b30*/  MOV R2, R16 ;  /* 0x0000001000027202 */ /* 0x000fe20000000f00 */
[----:B------:R-:W-:-:S05]  /*0b40*/  FMUL R21, R11, R0 ;  /* 0x000000000b157220 */ /* 0x000fca0000400000 */
[----:B------:R0:W-:Y:S04]  /*0b50*/  STG.E desc[UR8][R12.64+-0xc], R21 ;  /* 0xfffff4150c007986 */ /* 0x0001e8000c101908 */
[----:B------:R-:W2:Y:S04]  /*0b60*/  LDG.E R10, desc[UR8][R2.64+-0x8] ;  /* 0xfffff808020a7981 */ /* 0x000ea8000c1e1900 */
[----:B------:R-:W3:Y:S01]  /*0b70*/  LDG.E R19, desc[UR8][R4.64] ;  /* 0x0000000804137981 */ /* 0x000ee2000c1e1900 */
[----:B--2---:R-:W-:-:S04]  /*0b80*/  FADD R10, R11, R10 ;  /* 0x0000000a0b0a7221 */ /* 0x004fc80000000000 */
[----:B---3--:R-:W-:-:S04]  /*0b90*/  FADD R19, R10, -R19 ;  /* 0x800000130a137221 */ /* 0x008fc80000000000 */
        /* <DEDUP_REMOVED lines=8> */
[----:B------:R-:W3:Y:S04]  /*0c20*/  LDG.E R10, desc[UR8][R2.64] ;  /* 0x00000008020a7981 */ /* 0x000ee8000c1e1900 */
[----:B0-----:R-:W4:Y:S01]  /*0c30*/  LDG.E R21, desc[UR8][R4.64] ;  /* 0x0000000804157981 */ /* 0x001f22000c1e1900 */
[----:B---3--:R-:W-:-:S04]  /*0c40*/  FADD R10, R23, R10 ;  /* 0x0000000a170a7221 */ /* 0x008fc80000000000 */
[----:B----4-:R-:W-:-:S04]  /*0c50*/  FADD R21, R10, -R21 ;  /* 0x800000150a157221 */ /* 0x010fc80000000000 */
[----:B-1----:R-:W-:-:S05]  /*0c60*/  FMUL R11, R21, R0 ;  /* 0x00000000150b7220 */ /* 0x002fca0000400000 */
[----:B------:R0:W-:Y:S04]  /*0c70*/  STG.E desc[UR8][R12.64], R11 ;  /* 0x0000000b0c007986 */ /* 0x0001e8000c101908 */
[----:B------:R-:W3:Y:S04]  /*0c80*/  LDG.E R10, desc[UR8][R2.64+0x4] ;  /* 0x00000408020a7981 */ /* 0x000ee8000c1e1900 */
[----:B------:R-:W4:Y:S01]  /*0c90*/  LDG.E R23, desc[UR8][R4.64] ;  /* 0x0000000804177981 */ /* 0x000f22000c1e1900 */
[----:B---3--:R-:W-:-:S04]  /*0ca0*/  FADD R10, R21, R10 ;  /* 0x0000000a150a7221 */ /* 0x008fc80000000000 */
[----:B----4-:R-:W-:-:S04]  /*0cb0*/  FADD R23, R10, -R23 ;  /* 0x800000170a177221 */ /* 0x010fc80000000000 */
[----:B--2---:R-:W-:-:S05]  /*0cc0*/  FMUL R19, R23, R0 ;  /* 0x0000000017137220 */ /* 0x004fca0000400000 */
        /* <DEDUP_REMOVED lines=15> */
[----:B------:R-:W-:-:S04]  /*0dc0*/  IADD3 R18, PT, PT, R18, 0x8, RZ ;  /* 0x0000000812127810 */ /* 0x000fc80007ffe0ff */
[----:B------:R-:W-:Y:S02]  /*0dd0*/  ISETP.NE.AND P0, PT, R18, RZ, PT ;  /* 0x000000ff1200720c */ /* 0x000fe40003f05270 */
[----:B------:R-:W-:Y:S02]  /*0de0*/  IADD3 R14, P1, PT, R14, 0x20, RZ ;  /* 0x000000200e0e7810 */ /* 0x000fe40007f3e0ff */
[----:B------:R-:W-:Y:S02]  /*0df0*/  IADD3 R16, P3, PT, R2, 0x20, RZ ;  /* 0x0000002002107810 */ /* 0x000fe40007f7e0ff */
[----:B------:R-:W-:Y:S02]  /*0e00*/  IADD3 R15, PT, PT, R15, 0x8, RZ ;  /* 0x000000080f0f7810 */ /* 0x000fe40007ffe0ff */
[----:B--2---:R-:W-:Y:S02]  /*0e10*/  IADD3.X R23, PT, PT, RZ, R3, RZ, P3, !PT ;  /* 0x00000003ff177210 */ /* 0x004fe40001ffe4ff */
[----:B------:R-:W-:Y:S01]  /*0e20*/  IADD3.X R17, PT, PT, RZ, R17, RZ, P1, !PT ;  /* 0x00000011ff117210 */ /* 0x000fe20000ffe4ff */
[----:B---3--:R-:W-:-:S04]  /*0e30*/  FADD R10, R11, R10 ;  /* 0x0000000a0b0a7221 */ /* 0x008fc80000000000 */
[----:B----4-:R-:W-:-:S04]  /*0e40*/  FADD R11, R10, -R21 ;  /* 0x800000150a0b7221 */ /* 0x010fc80000000000 */
[----:B------:R-:W-:-:S05]  /*0e50*/  FMUL R21, R11, R0 ;  /* 0x000000000b157220 */ /* 0x000fca0000400000 */
[----:B------:R1:W-:Y:S01]  /*0e60*/  STG.E desc[UR8][R12.64+0x10], R21 ;  /* 0x000010150c007986 */ /* 0x0003e2000c101908 */
[----:B------:R-:W-:-:S04]  /*0e70*/  IADD3 R10, P2, PT, R12, 0x20, RZ ;  /* 0x000000200c0a7810 */ /* 0x000fc80007f5e0ff */
[----:B0-----:R-:W-:Y:S01]  /*0e80*/  IADD3.X R19, PT, PT, RZ, R13, RZ, P2, !PT ;  /* 0x0000000dff137210 */ /* 0x001fe200017fe4ff */
[----:B------:R-:W-:Y:S08]  /*0e90*/  @P0 BRA `(.L_x_85) ;  /* 0xfffffffc00000947 */ /* 0x000ff0000383ffff */
[----:B------:R-:W-:-:S07]  /*0ea0*/  IADD3 R15, PT, PT, R15, 0x1, RZ ;  /* 0x000000010f0f7810 */ /* 0x000fce0007ffe0ff */
.L_x_84:
[----:B------:R-:W-:-:S13]  /*0eb0*/  ISETP.NE.AND P0, PT, R20, RZ, PT ;  /* 0x000000ff1400720c */ /* 0x000fda0003f05270 */
[----:B------:R-:W-:Y:S05]  /*0ec0*/  @!P0 BRA `(.L_x_83) ;  /* 0x0000000400208947 */ /* 0x000fea0003800000 */
[----:B------:R-:W0:Y:S01]  /*0ed0*/  LDCU UR10, c[0x0][0x398] ;  /* 0x00007300ff0a77ac */ /* 0x000e220008000800 */
[----:B------:R-:W-:Y:S01]  /*0ee0*/  ISETP.GE.U32.AND P0, PT, R20, 0x4, PT ;  /* 0x000000041400780c */ /* 0x000fe20003f06070 */
[----:B0-----:R-:W-:-:S04]  /*0ef0*/  ULOP3.LUT UR6, UR10, 0x3, URZ, 0xc0, !UPT ;  /* 0x000000030a067892 */ /* 0x001fc8000f8ec0ff */
[----:B------:R-:W-:-:S08]  /*0f00*/  UISETP.NE.AND UP0, UPT, UR6, URZ, UPT ;  /* 0x000000ff0600728c */ /* 0x000fd0000bf05270 */
[----:B------:R-:W-:Y:S05]  /*0f10*/  @!P0 BRA `(.L_x_86) ;  /* 0x0000000000808947 */ /* 0x000fea0003800000 */
[----:B------:R-:W-:Y:S01]  /*0f20*/  IADD3 R17, PT, PT, R15, UR10, RZ ;  /* 0x0000000a0f117c10 */ /* 0x000fe2000fffe0ff */
[----:B------:R-:W2:Y:S04]  /*0f30*/  LDG.E R10, desc[UR8][R4.64] ;  /* 0x00000008040a7981 */ /* 0x000ea8000c1e1900 */
[----:B------:R-:W-:-:S06]  /*0f40*/  IMAD.WIDE.U32 R16, R17, 0x4, R4 ;  /* 0x0000000411107825 */ /* 0x000fcc00078e0004 */
[----:B------:R-:W3:Y:S01]  /*0f50*/  LDG.E R16, desc[UR8][R16.64] ;  /* 0x0000000810107981 */ /* 0x000ee2000c1e1900 */
[----:B------:R-:W-:-:S04]  /*0f60*/  IADD3 R3, P0, PT, R15, UR10, RZ ;  /* 0x0000000a0f037c10 */ /* 0x000fc8000ff1e0ff */
[----:B------:R-:W-:Y:S02]  /*0f70*/  IADD3.X R14, PT, PT, RZ, RZ, RZ, P0, !PT ;  /* 0x000000ffff0e7210 */ /* 0x000fe400007fe4ff */
[----:B------:R-:W-:Y:S01]  /*0f80*/  LEA R2, P0, R3, R8, 0x2 ;  /* 0x0000000803027211 */ /* 0x000fe200078010ff */
[----:B-1----:R-:W-:-:S03]  /*0f90*/  IMAD.WIDE.U32 R12, R15, 0x4, R6 ;  /* 0x000000040f0c7825 */ /* 0x002fc600078e0006 */
[----:B------:R-:W-:Y:S01]  /*0fa0*/  LEA.HI.X R3, R3, R9, R14, 0x2, P0 ;  /* 0x0000000903037211 */ /* 0x000fe200000f140e */
[----:B---3--:R-:W-:-:S04]  /*0fb0*/  FADD R11, R11, R16 ;  /* 0x000000100b0b7221 */ /* 0x008fc80000000000 */
[----:B--2---:R-:W-:-:S04]  /*0fc0*/  FADD R11, R11, -R10 ;  /* 0x8000000a0b0b7221 */ /* 0x004fc80000000000 */
        /* <DEDUP_REMOVED lines=9> */
[----:B------:R-:W4:Y:S01]  /*1060*/  LDG.E R11, desc[UR8][R4.64] ;  /* 0x00000008040b7981 */ /* 0x000f22000c1e1900 */
[----:B---3--:R-:W-:-:S04]  /*1070*/  FADD R10, R17, R10 ;  /* 0x0000000a110a7221 */ /* 0x008fc80000000000 */
[----:B----4-:R-:W-:-:S04]  /*1080*/  FADD R11, R10, -R11 ;  /* 0x8000000b0a0b7221 */ /* 0x010fc80000000000 */
[----:B------:R-:W-:-:S05]  /*1090*/  FMUL R17, R11, R0 ;  /* 0x000000000b117220 */ /* 0x000fca0000400000 */
[----:B------:R2:W-:Y:S04]  /*10a0*/  STG.E desc[UR8][R12.64+0x8], R17 ;  /* 0x000008110c007986 */ /* 0x0005e8000c101908 */
[----:B------:R-:W3:Y:S04]  /*10b0*/  LDG.E R10, desc[UR8][R2.64+0xc] ;  /* 0x00000c08020a7981 */ /* 0x000ee8000c1e1900 */
[----:B0-----:R-:W4:Y:S01]  /*10c0*/  LDG.E R19, desc[UR8][R4.64] ;  /* 0x0000000804137981 */ /* 0x001f22000c1e1900 */
[----:B------:R-:W-:Y:S01]  /*10d0*/  IADD3 R15, PT, PT, R15, 0x4, RZ ;  /* 0x000000040f0f7810 */ /* 0x000fe20007ffe0ff */
[----:B---3--:R-:W-:-:S04]  /*10e0*/  FADD R10, R11, R10 ;  /* 0x0000000a0b0a7221 */ /* 0x008fc80000000000 */
[----:B----4-:R-:W-:-:S04]  /*10f0*/  FADD R11, R10, -R19 ;  /* 0x800000130a0b7221 */ /* 0x010fc80000000000 */
[----:B------:R-:W-:-:S05]  /*1100*/  FMUL R19, R11, R0 ;  /* 0x000000000b137220 */ /* 0x000fca0000400000 */
[----:B------:R2:W-:Y:S02]  /*1110*/  STG.E desc[UR8][R12.64+0xc], R19 ;  /* 0x00000c130c007986 */ /* 0x0005e4000c101908 */
.L_x_86:
[----:B------:R-:W-:Y:S05]  /*1120*/  BRA.U !UP0, `(.L_x_83) ;  /* 0x0000000108887547 */ /* 0x000fea000b800000 */
[----:B------:R-:W-:Y:S02]  /*1130*/  UISETP.NE.AND UP0, UPT, UR6, 0x1, UPT ;  /* 0x000000010600788c */ /* 0x000fe4000bf05270 */
[----:B------:R-:W-:-:S04]  /*1140*/  ULOP3.LUT UR7, UR10, 0x1, URZ, 0xc0, !UPT ;  /* 0x000000010a077892 */ /* 0x000fc8000f8ec0ff */
[----:B------:R-:W-:-:S03]  /*1150*/  UISETP.NE.U32.AND UP1, UPT, UR7, 0x1, UPT ;  /* 0x000000010700788c */ /* 0x000fc6000bf25070 */
[----:B------:R-:W-:Y:S08]  /*1160*/  BRA.U !UP0, `(.L_x_87) ;  /* 0x0000000108507547 */ /* 0x000ff0000b800000 */
[----:B-12---:R-:W-:Y:S01]  /*1170*/  IADD3 R13, PT, PT, R15, UR10, RZ ;  /* 0x0000000a0f0d7c10 */ /* 0x006fe2000fffe0ff */
[----:B------:R-:W2:Y:S04]  /*1180*/  LDG.E R2, desc[UR8][R4.64] ;  /* 0x0000000804027981 */ /* 0x000ea8000c1e1900 */
[----:B------:R-:W-:-:S06]  /*1190*/  IMAD.WIDE.U32 R12, R13, 0x4, R4 ;  /* 0x000000040d0c7825 */ /* 0x000fcc00078e0004 */
[----:B------:R-:W3:Y:S01]  /*11a0*/  LDG.E R12, desc[UR8][R12.64] ;  /* 0x000000080c0c7981 */ /* 0x000ee2000c1e1900 */
[----:B------:R-:W-:-:S04]  /*11b0*/  IADD3 R10, P0, PT, R15, UR10, RZ ;  /* 0x0000000a0f0a7c10 */ /* 0x000fc8000ff1e0ff */
[----:B------:R-:W-:Y:S02]  /*11c0*/  LEA R8, P1, R10, R8, 0x2 ;  /* 0x000000080a087211 */ /* 0x000fe400078210ff */
[----:B------:R-:W-:-:S04]  /*11d0*/  IADD3.X R14, PT, PT, RZ, RZ, RZ, P0, !PT ;  /* 0x000000ffff0e7210 */ /* 0x000fc800007fe4ff */
[----:B------:R-:W-:Y:S01]  /*11e0*/  LEA.HI.X R9, R10, R9, R14, 0x2, P1 ;  /* 0x000000090a097211 */ /* 0x000fe200008f140e */
[----:B---3--:R-:W-:-:S04]  /*11f0*/  FADD R11, R11, R12 ;  /* 0x0000000c0b0b7221 */ /* 0x008fc80000000000 */
[----:B--2---:R-:W-:Y:S01]  /*1200*/  FADD R11, R11, -R2 ;  /* 0x800000020b0b7221 */ /* 0x004fe20000000000 */
[----:B------:R-:W-:-:S04]  /*1210*/  IMAD.WIDE.U32 R2, R15, 0x4, R6 ;  /* 0x000000040f027825 */ /* 0x000fc800078e0006 */
[----:B------:R-:W-:-:S05]  /*1220*/  FMUL R17, R11, R0 ;  /* 0x000000000b117220 */ /* 0x000fca0000400000 */
[----:B------:R0:W-:Y:S04]  /*1230*/  STG.E desc[UR8][R2.64], R17 ;  /* 0x0000001102007986 */ /* 0x0001e8000c101908 */
[----:B------:R-:W2:Y:S04]  /*1240*/  LDG.E R8, desc[UR8][R8.64+0x4] ;  /* 0x0000040808087981 */ /* 0x000ea8000c1e1900 */
[----:B------:R-:W3:Y:S01]  /*1250*/  LDG.E R10, desc[UR8][R4.64] ;  /* 0x00000008040a7981 */ /* 0x000ee2000c1e1900 */
[----:B------:R-:W-:Y:S01]  /*1260*/  IADD3 R15, PT, PT, R15, 0x2, RZ ;  /* 0x000000020f0f7810 */ /* 0x000fe20007ffe0ff */
[----:B--2---:R-:W-:-:S04]  /*1270*/  FADD R11, R11, R8 ;  /* 0x000000080b0b7221 */ /* 0x004fc80000000000 */
[----:B---3--:R-:W-:-:S04]  /*1280*/  FADD R11, R11, -R10 ;  /* 0x8000000a0b0b7221 */ /* 0x008fc80000000000 */
[----:B------:R-:W-:-:S05]  /*1290*/  FMUL R13, R11, R0 ;  /* 0x000000000b0d7220 */ /* 0x000fca0000400000 */
[----:B------:R0:W-:Y:S02]  /*12a0*/  STG.E desc[UR8][R2.64+0x4], R13 ;  /* 0x0000040d02007986 */ /* 0x0001e4000c101908 */
.L_x_87:
[----:B------:R-:W-:Y:S05]  /*12b0*/  BRA.U UP1, `(.L_x_83) ;  /* 0x0000000101247547 */ /* 0x000fea000b800000 */
[----:B0-----:R-:W-:Y:S01]  /*12c0*/  IADD3 R3, PT, PT, R15, UR10, RZ ;  /* 0x0000000a0f037c10 */ /* 0x001fe2000fffe0ff */
[----:B------:R-:W3:Y:S04]  /*12d0*/  LDG.E R8, desc[UR8][R4.64] ;  /* 0x0000000804087981 */ /* 0x000ee8000c1e1900 */
[----:B------:R-:W-:-:S06]  /*12e0*/  IMAD.WIDE.U32 R2, R3, 0x4, R4 ;  /* 0x0000000403027825 */ /* 0x000fcc00078e0004 */
[----:B------:R-:W4:Y:S02]  /*12f0*/  LDG.E R2, desc[UR8][R2.64] ;  /* 0x0000000802027981 */ /* 0x000f24000c1e1900 */
[----:B----4-:R-:W-:-:S04]  /*1300*/  FADD R11, R11, R2 ;  /* 0x000000020b0b7221 */ /* 0x010fc80000000000 */
[----:B---3--:R-:W-:Y:S01]  /*1310*/  FADD R11, R11, -R8 ;  /* 0x800000080b0b7221 */ /* 0x008fe20000000000 */
[----:B------:R-:W-:-:S04]  /*1320*/  IMAD.WIDE.U32 R8, R15, 0x4, R6 ;  /* 0x000000040f087825 */ /* 0x000fc800078e0006 */
[----:B-12---:R-:W-:-:S05]  /*1330*/  FMUL R13, R11, R0 ;  /* 0x000000000b0d7220 */ /* 0x006fca0000400000 */
[----:B------:R3:W-:Y:S02]  /*1340*/  STG.E desc[UR8][R8.64], R13 ;  /* 0x0000000d08007986 */ /* 0x0007e4000c101908 */
.L_x_83:
[----:B------:R-:W4:Y:S01]  /*1350*/  LDCU UR6, c[0x0][0x398] ;  /* 0x00007300ff0677ac */ /* 0x000f220008000800 */
[----:B------:R-:W5:Y:S01]  /*1360*/  LDCU UR10, c[0x0][0x390] ;  /* 0x00007200ff0a77ac */ /* 0x000f620008000800 */
[----:B----4-:R-:W-:Y:S02]  /*1370*/  UIADD3 UR7, UPT, UPT, UR5, -UR6, URZ ;  /* 0x8000000605077290 */ /* 0x010fe4000fffe0ff */
[----:B-----5:R-:W-:-:S04]  /*1380*/  UIADD3 UR5, UPT, UPT, UR10, -UR6, URZ ;  /* 0x800000060a057290 */ /* 0x020fc8000fffe0ff */
[----:B------:R-:W-:Y:S02]  /*1390*/  UISETP.GE.AND UP0, UPT, UR7, UR5, UPT ;  /* 0x000000050700728c */ /* 0x000fe4000bf06270 */
[----:B0-----:R-:W-:-:S07]  /*13a0*/  MOV R3, UR5 ;  /* 0x0000000500037c02 */ /* 0x001fce0008000f00 */
[----:B------:R-:W-:Y:S05]  /*13b0*/  BRA.U UP0, `(.L_x_88) ;  /* 0x0000000900587547 */ /* 0x000fea000b800000 */
[----:B------:R-:W0:Y:S01]  /*13c0*/  LDC R10, c[0x0][0x398] ;  /* 0x0000e600ff0a7b82 */ /* 0x000e220000000800 */
[----:B------:R-:W-:Y:S02]  /*13d0*/  UIADD3 UR5, UPT, UPT, -UR4, -0x2, UR10 ;  /* 0xfffffffe04057890 */ /* 0x000fe4000fffe10a */
[----:B--2---:R-:W-:Y:S02]  /*13e0*/  LOP3.LUT R17, RZ, UR4, RZ, 0x33, !PT ;  /* 0x00000004ff117c12 */ /* 0x004fe4000f8e33ff */
[----:B---3--:R-:W-:Y:S01]  /*13f0*/  MOV R9, UR7 ;  /* 0x0000000700097c02 */ /* 0x008fe20008000f00 */
[----:B------:R-:W-:Y:S01]  /*1400*/  UISETP.GE.U32.AND UP0, UPT, UR5, 0x7, UPT ;  /* 0x000000070500788c */ /* 0x000fe2000bf06070 */
[----:B------:R-:W-:-:S04]  /*1410*/  IADD3 R2, PT, PT, R17, UR10, RZ ;  /* 0x0000000a11027c10 */ /* 0x000fc8000fffe0ff */
[----:B-1----:R-:W-:-:S04]  /*1420*/  LOP3.LUT R21, R2, 0x7, RZ, 0xc0, !PT ;  /* 0x0000000702157812 */ /* 0x002fc800078ec0ff */
[----:B------:R-:W-:Y:S05]  /*1430*/  BRA.U !UP0, `(.L_x_89) ;  /* 0x0000000108f87547 */ /* 0x000fea000b800000 */
[----:B------:R-:W-:Y:S02]  /*1440*/  LOP3.LUT R18, R2, 0xfffffff8, RZ, 0xc0, !PT ;  /* 0xfffffff802127812 */ /* 0x000fe400078ec0ff */
[----:B------:R-:W-:Y:S02]  /*1450*/  MOV R16, UR4 ;  /* 0x0000000400107c02 */ /* 0x000fe40008000f00 */
[----:B------:R-:W-:-:S07]  /*1460*/  IADD3 R18, PT, PT, -R18, RZ, RZ ;  /* 0x000000ff12127210 */ /* 0x000fce0007ffe1ff */
.L_x_90:
[----:B------:R-:W-:-:S05]  /*1470*/  IADD3 R13, PT, PT, R16, 0x1, RZ ;  /* 0x00000001100d7810 */ /* 0x000fca0007ffe0ff */
[----:B------:R-:W-:-:S05]  /*1480*/  IMAD.WIDE R12, R13, 0x4, R4 ;  /* 0x000000040d0c7825 */ /* 0x000fca00078e0204 */
[----:B--2---:R-:W2:Y:S01]  /*1490*/  LDG.E R14, desc[UR8][R12.64] ;  /* 0x000000080c0e7981 */ /* 0x004ea2000c1e1900 */
[----:B------:R-:W-:-:S05]  /*14a0*/  IMAD.WIDE R8, R17, 0x4, R12 ;  /* 0x0000000411087825 */ /* 0x000fca00078e020c */
[----:B------:R-:W3:Y:S01]  /*14b0*/  LDG.E R19, desc[UR8][R8.64] ;  /* 0x0000000808137981 */ /* 0x000ee2000c1e1900 */
[----:B0-----:R-:W-:Y:S01]  /*14c0*/  IADD3 R15, PT, PT, R10, 0x1, RZ ;  /* 0x000000010a0f7810 */ /* 0x001fe20007ffe0ff */
[----:B--2---:R-:W-:-:S04]  /*14d0*/  FADD R14, R14, R11 ;  /* 0x0000000b0e0e7221 */ /* 0x004fc80000000000 */
[----:B---3--:R-:W-:Y:S01]  /*14e0*/  FADD R19, R14, -R19 ;  /* 0x800000130e137221 */ /* 0x008fe20000000000 */
[----:B------:R-:W-:-:S04]  /*14f0*/  IMAD.WIDE R14, R15, 0x4, R6 ;  /* 0x000000040f0e7825 */ /* 0x000fc800078e0206 */
        /* <DEDUP_REMOVED lines=12> */
[----:B0-----:R-:W-:-:S05]  /*15c0*/  FMUL R11, R25, R0 ;  /* 0x00000000190b7220 */ /* 0x001fca0000400000 */
[----:B------:R0:W-:Y:S04]  /*15d0*/  STG.E desc[UR8][R14.64+0x8], R11 ;  /* 0x0000080b0e007986 */ /* 0x0001e8000c101908 */
[----:B------:R-:W2:Y:S04]  /*15e0*/  LDG.E R20, desc[UR8][R12.64+0xc] ;  /* 0x00000c080c147981 */ /* 0x000ea8000c1e1900 */
[----:B------:R-:W3:Y:S01]  /*15f0*/  LDG.E R23, desc[UR8][R8.64+0xc] ;  /* 0x00000c0808177981 */ /* 0x000ee2000c1e1900 */
[----:B--2---:R-:W-:-:S04]  /*1600*/  FADD R20, R25, R20 ;  /* 0x0000001419147221 */ /* 0x004fc80000000000 */
[----:B---3--:R-:W-:-:S04]  /*1610*/  FADD R23, R20, -R23 ;  /* 0x8000001714177221 */ /* 0x008fc80000000000 */
[----:B-1----:R-:W-:-:S05]  /*1620*/  FMUL R19, R23, R0 ;  /* 0x0000000017137220 */ /* 0x002fca0000400000 */
        /* <DEDUP_REMOVED lines=21> */
[----:B------:R-:W-:-:S04]  /*1780*/  IADD3 R18, PT, PT, R18, 0x8, RZ ;  /* 0x0000000812127810 */ /* 0x000fc80007ffe0ff */
[----:B------:R-:W-:Y:S02]  /*1790*/  ISETP.NE.AND P0, PT, R18, RZ, PT ;  /* 0x000000ff1200720c */ /* 0x000fe40003f05270 */
[----:B------:R-:W-:Y:S02]  /*17a0*/  IADD3 R10, PT, PT, R10, 0x8, RZ ;  /* 0x000000080a0a7810 */ /* 0x000fe40007ffe0ff */
[----:B------:R-:W-:Y:S01]  /*17b0*/  IADD3 R16, PT, PT, R16, 0x8, RZ ;  /* 0x0000000810107810 */ /* 0x000fe20007ffe0ff */
[----:B---3--:R-:W-:-:S04]  /*17c0*/  FADD R20, R25, R20 ;  /* 0x0000001419147221 */ /* 0x008fc80000000000 */
[----:B----4-:R-:W-:-:S04]  /*17d0*/  FADD R11, R20, -R11 ;  /* 0x8000000b140b7221 */ /* 0x010fc80000000000 */
[----:B-1----:R-:W-:-:S05]  /*17e0*/  FMUL R19, R11, R0 ;  /* 0x000000000b137220 */ /* 0x002fca0000400000 */
[----:B------:R2:W-:Y:S01]  /*17f0*/  STG.E desc[UR8][R14.64+0x1c], R19 ;  /* 0x00001c130e007986 */ /* 0x0005e2000c101908 */
[----:B------:R-:W-:Y:S05]  /*1800*/  @P0 BRA `(.L_x_90) ;  /* 0xfffffffc00180947 */ /* 0x000fea000383ffff */
[----:B------:R-:W-:-:S07]  /*1810*/  IADD3 R9, PT, PT, R10, 0x1, RZ ;  /* 0x000000010a097810 */ /* 0x000fce0007ffe0ff */
.L_x_89:
[----:B------:R-:W-:-:S13]  /*1820*/  ISETP.NE.AND P0, PT, R21, RZ, PT ;  /* 0x000000ff1500720c */ /* 0x000fda0003f05270 */
[----:B------:R-:W-:Y:S05]  /*1830*/  @!P0 BRA `(.L_x_88) ;  /* 0x0000000400388947 */ /* 0x000fea0003800000 */
[----:B------:R-:W-:Y:S02]  /*1840*/  ISETP.GE.U32.AND P0, PT, R21, 0x4, PT ;  /* 0x000000041500780c */ /* 0x000fe40003f06070 */
[----:B------:R-:W-:-:S04]  /*1850*/  LOP3.LUT R20, R2, 0x3, RZ, 0xc0, !PT ;  /* 0x0000000302147812 */ /* 0x000fc800078ec0ff */
[----:B------:R-:W-:-:S07]  /*1860*/  ISETP.NE.AND P1, PT, R20, RZ, PT ;  /* 0x000000ff1400720c */ /* 0x000fce0003f25270 */
[----:B------:R-:W-:Y:S06]  /*1870*/  @!P0 BRA `(.L_x_91) ;  /* 0x0000000000888947 */ /* 0x000fec0003800000 */
[----:B------:R-:W1:Y:S02]  /*1880*/  LDCU UR5, c[0x0][0x398] ;  /* 0x00007300ff0577ac */ /* 0x000e640008000800 */
[----:B-1----:R-:W-:Y:S02]  /*1890*/  IADD3 R13, PT, PT, R9, UR5, RZ ;  /* 0x00000005090d7c10 */ /* 0x002fe4000fffe0ff */
[----:B0-2---:R-:W-:-:S03]  /*18a0*/  IADD3 R19, PT, PT, R10, -UR5, RZ ;  /* 0x800000050a137c10 */ /* 0x005fc6000fffe0ff */
[----:B------:R-:W-:-:S04]  /*18b0*/  IMAD.WIDE R12, R13, 0x4, R4 ;  /* 0x000000040d0c7825 */ /* 0x000fc800078e0204 */
[----:B------:R-:W-:Y:S01]  /*18c0*/  IMAD.WIDE R18, R19, 0x4, R4 ;  /* 0x0000000413127825 */ /* 0x000fe200078e0204 */
[----:B------:R-:W2:Y:S05]  /*18d0*/  LDG.E R8, desc[UR8][R12.64] ;  /* 0x000000080c087981 */ /* 0x000eaa000c1e1900 */
[----:B------:R-:W3:Y:S01]  /*18e0*/  LDG.E R19, desc[UR8][R18.64] ;  /* 0x0000000812137981 */ /* 0x000ee2000c1e1900 */
[C---:B------:R-:W-:Y:S01]  /*18f0*/  IMAD.WIDE R14, R9.reuse, 0x4, R6 ;  /* 0x00000004090e7825 */ /* 0x040fe200078e0206 */
[----:B------:R-:W-:-:S05]  /*1900*/  IADD3 R17, PT, PT, R9, -UR5, RZ ;  /* 0x8000000509117c10 */ /* 0x000fca000fffe0ff */
[----:B------:R-:W-:-:S04]  /*1910*/  IMAD.WIDE R16, R17, 0x4, R4 ;  /* 0x0000000411107825 */ /* 0x000fc800078e0204 */
        /* <DEDUP_REMOVED lines=17> */
[----:B------:R-:W4:Y:S01]  /*1a30*/  LDG.E R23, desc[UR8][R16.64+0x8] ;  /* 0x0000080810177981 */ /* 0x000f22000c1e1900 */
[C---:B------:R-:W-:Y:S02]  /*1a40*/  IADD3 R10, PT, PT, R9.reuse, 0x3, RZ ;  /* 0x00000003090a7810 */ /* 0x040fe40007ffe0ff */
[----:B------:R-:W-:Y:S01]  /*1a50*/  IADD3 R9, PT, PT, R9, 0x4, RZ ;  /* 0x0000000409097810 */ /* 0x000fe20007ffe0ff */
[----:B--2---:R-:W-:-:S04]  /*1a60*/  FADD R8, R11, R8 ;  /* 0x000000080b087221 */ /* 0x004fc80000000000 */
[----:B----4-:R-:W-:-:S04]  /*1a70*/  FADD R11, R8, -R23 ;  /* 0x80000017080b7221 */ /* 0x010fc80000000000 */
[----:B-1----:R-:W-:-:S05]  /*1a80*/  FMUL R19, R11, R0 ;  /* 0x000000000b137220 */ /* 0x002fca0000400000 */
[----:B------:R3:W-:Y:S02]  /*1a90*/  STG.E desc[UR8][R14.64+0xc], R19 ;  /* 0x00000c130e007986 */ /* 0x0007e4000c101908 */
.L_x_91:
[----:B------:R-:W-:Y:S05]  /*1aa0*/  @!P1 BRA `(.L_x_88) ;  /* 0x00000000009c9947 */ /* 0x000fea0003800000 */
[----:B------:R-:W-:Y:S02]  /*1ab0*/  ISETP.NE.AND P0, PT, R20, 0x1, PT ;  /* 0x000000011400780c */ /* 0x000fe40003f05270 */
[----:B------:R-:W-:-:S04]  /*1ac0*/  LOP3.LUT R2, R2, 0x1, RZ, 0xc0, !PT ;  /* 0x0000000102027812 */ /* 0x000fc800078ec0ff */
[----:B------:R-:W-:-:S07]  /*1ad0*/  ISETP.NE.U32.AND P1, PT, R2, 0x1, PT ;  /* 0x000000010200780c */ /* 0x000fce0003f25070 */
[----:B------:R-:W-:Y:S06]  /*1ae0*/  @!P0 BRA `(.L_x_92) ;  /* 0x0000000000588947 */ /* 0x000fec0003800000 */
[----:B------:R-:W1:Y:S02]  /*1af0*/  LDCU UR5, c[0x0][0x398] ;  /* 0x00007300ff0577ac */ /* 0x000e640008000800 */
[----:B-1----:R-:W-:Y:S02]  /*1b00*/  IADD3 R13, PT, PT, R9, UR5, RZ ;  /* 0x00000005090d7c10 */ /* 0x002fe4000fffe0ff */
[----:B0-----:R-:W-:-:S03]  /*1b10*/  IADD3 R17, PT, PT, R10, -UR5, RZ ;  /* 0x800000050a117c10 */ /* 0x001fc6000fffe0ff */
[----:B------:R-:W-:-:S04]  /*1b20*/  IMAD.WIDE R12, R13, 0x4, R4 ;  /* 0x000000040d0c7825 */ /* 0x000fc800078e0204 */
[----:B------:R-:W-:Y:S01]  /*1b30*/  IMAD.WIDE R16, R17, 0x4, R4 ;  /* 0x0000000411107825 */ /* 0x000fe200078e0204 */
[----:B------:R-:W4:Y:S05]  /*1b40*/  LDG.E R2, desc[UR8][R12.64] ;  /* 0x000000080c027981 */ /* 0x000f2a000c1e1900 */
[----:B------:R-:W5:Y:S01]  /*1b50*/  LDG.E R17, desc[UR8][R16.64] ;  /* 0x0000000810117981 */ /* 0x000f62000c1e1900 */
[C---:B--23--:R-:W-:Y:S01]  /*1b60*/  IADD3 R19, PT, PT, R9.reuse, -UR5, RZ ;  /* 0x8000000509137c10 */ /* 0x04cfe2000fffe0ff */
[----:B------:R-:W-:-:S04]  /*1b70*/  IMAD.WIDE R14, R9, 0x4, R6 ;  /* 0x00000004090e7825 */ /* 0x000fc800078e0206 */
[----:B------:R-:W-:-:S04]  /*1b80*/  IMAD.WIDE R18, R19, 0x4, R4 ;  /* 0x0000000413127825 */ /* 0x000fc800078e0204 */
[----:B----4-:R-:W-:-:S04]  /*1b90*/  FADD R2, R11, R2 ;  /* 0x000000020b027221 */ /* 0x010fc80000000000 */
[----:B-----5:R-:W-:-:S04]  /*1ba0*/  FADD R11, R2, -R17 ;  /* 0x80000011020b7221 */ /* 0x020fc80000000000 */
[----:B------:R-:W-:-:S05]  /*1bb0*/  FMUL R21, R11, R0 ;  /* 0x000000000b157220 */ /* 0x000fca0000400000 */
[----:B------:R1:W-:Y:S04]  /*1bc0*/  STG.E desc[UR8][R14.64], R21 ;  /* 0x000000150e007986 */ /* 0x0003e8000c101908 */
[----:B------:R-:W2:Y:S04]  /*1bd0*/  LDG.E R2, desc[UR8][R12.64+0x4] ;  /* 0x000004080c027981 */ /* 0x000ea8000c1e1900 */
[----:B------:R-:W3:Y:S01]  /*1be0*/  LDG.E R19, desc[UR8][R18.64] ;  /* 0x0000000812137981 */ /* 0x000ee2000c1e1900 */
[C---:B------:R-:W-:Y:S02]  /*1bf0*/  IADD3 R10, PT, PT, R9.reuse, 0x1, RZ ;  /* 0x00000001090a7810 */ /* 0x040fe40007ffe0ff */
[----:B------:R-:W-:Y:S01]  /*1c00*/  IADD3 R9, PT, PT, R9, 0x2, RZ ;  /* 0x0000000209097810 */ /* 0x000fe20007ffe0ff */
[----:B--2---:R-:W-:-:S04]  /*1c10*/  FADD R2, R11, R2 ;  /* 0x000000020b027221 */ /* 0x004fc80000000000 */
[----:B---3--:R-:W-:-:S04]  /*1c20*/  FADD R11, R2, -R19 ;  /* 0x80000013020b7221 */ /* 0x008fc80000000000 */
[----:B------:R-:W-:-:S05]  /*1c30*/  FMUL R17, R11, R0 ;  /* 0x000000000b117220 */ /* 0x000fca0000400000 */
[----:B------:R1:W-:Y:S02]  /*1c40*/  STG.E desc[UR8][R14.64+0x4], R17 ;  /* 0x000004110e007986 */ /* 0x0003e4000c101908 */
.L_x_92:
[----:B------:R-:W-:Y:S05]  /*1c50*/  @P1 BRA `(.L_x_88) ;  /* 0x0000000000301947 */ /* 0x000fea0003800000 */
[----:B------:R-:W4:Y:S02]  /*1c60*/  LDCU UR5, c[0x0][0x398] ;  /* 0x00007300ff0577ac */ /* 0x000f240008000800 */
[----:B----4-:R-:W-:Y:S02]  /*1c70*/  IADD3 R13, PT, PT, R9, UR5, RZ ;  /* 0x00000005090d7c10 */ /* 0x010fe4000fffe0ff */
[----:B0123--:R-:W-:-:S03]  /*1c80*/  IADD3 R15, PT, PT, R10, -UR5, RZ ;  /* 0x800000050a0f7c10 */ /* 0x00ffc6000fffe0ff */
[----:B------:R-:W-:-:S04]  /*1c90*/  IMAD.WIDE R12, R13, 0x4, R4 ;  /* 0x000000040d0c7825 */ /* 0x000fc800078e0204 */
[----:B------:R-:W-:Y:S02]  /*1ca0*/  IMAD.WIDE R14, R15, 0x4, R4 ;  /* 0x000000040f0e7825 */ /* 0x000fe400078e0204 */
[----:B------:R-:W2:Y:S04]  /*1cb0*/  LDG.E R12, desc[UR8][R12.64] ;  /* 0x000000080c0c7981 */ /* 0x000ea8000c1e1900 */
[----:B------:R-:W3:Y:S01]  /*1cc0*/  LDG.E R14, desc[UR8][R14.64] ;  /* 0x000000080e0e7981 */ /* 0x000ee2000c1e1900 */
[----:B------:R-:W-:-:S04]  /*1cd0*/  IMAD.WIDE R8, R9, 0x4, R6 ;  /* 0x0000000409087825 */ /* 0x000fc800078e0206 */
[----:B--2---:R-:W-:-:S04]  /*1ce0*/  FADD R11, R11, R12 ;  /* 0x0000000c0b0b7221 */ /* 0x004fc80000000000 */
[----:B---3--:R-:W-:-:S04]  /*1cf0*/  FADD R11, R11, -R14 ;  /* 0x8000000e0b0b7221 */ /* 0x008fc80000000000 */
[----:B------:R-:W-:-:S05]  /*1d00*/  FMUL R17, R11, R0 ;  /* 0x000000000b117220 */ /* 0x000fca0000400000 */
[----:B------:R4:W-:Y:S02]  /*1d10*/  STG.E desc[UR8][R8.64], R17 ;  /* 0x0000001108007986 */ /* 0x0009e4000c101908 */
.L_x_88:
[----:B0-----:R-:W0:Y:S02]  /*1d20*/  LDC R10, c[0x0][0x398] ;  /* 0x0000e600ff0a7b82 */ /* 0x001e240000000800 */
[----:B0-----:R-:W-:-:S13]  /*1d30*/  ISETP.GE.AND P0, PT, R10, 0x1, PT ;  /* 0x000000010a00780c */ /* 0x001fda0003f06270 */
[----:B------:R-:W-:Y:S05]  /*1d40*/  @!P0 EXIT ;  /* 0x000000000000894d */ /* 0x000fea0003800000 */
[----:B------:R-:W3:Y:S02]  /*1d50*/  LDC R16, c[0x0][0x390] ;  /* 0x0000e400ff107b82 */ /* 0x000ee40000000800 */
[----:B---34-:R-:W-:-:S04]  /*1d60*/  IADD3 R9, PT, PT, R16, -R10, RZ ;  /* 0x8000000a10097210 */ /* 0x018fc80007ffe0ff */
[----:B------:R-:W-:-:S04]  /*1d70*/  VIADDMNMX R9, R9, 0x1, R16, !PT ;  /* 0x0000000109097846 */ /* 0x000fc80007800110 */
[----:B------:R-:W-:-:S04]  /*1d80*/  IADD3 R9, PT, PT, R9, R10, RZ ;  /* 0x0000000a09097210 */ /* 0x000fc80007ffe0ff */
[CC--:B------:R-:W-:Y:S02]  /*1d90*/  IADD3 R2, PT, PT, R9.reuse, -R16.reuse, RZ ;  /* 0x8000001009027210 */ /* 0x0c0fe40007ffe0ff */
[----:B------:R-:W-:Y:S02]  /*1da0*/  IADD3 R9, PT, PT, -R9, R16, RZ ;  /* 0x0000001009097210 */ /* 0x000fe40007ffe1ff */
[----:B------:R-:W-:Y:S02]  /*1db0*/  LOP3.LUT R20, R2, 0x7, RZ, 0xc0, !PT ;  /* 0x0000000702147812 */ /* 0x000fe400078ec0ff */
[----:B------:R-:W-:Y:S01]  /*1dc0*/  ISETP.GT.U32.AND P0, PT, R9, -0x8, PT ;  /* 0xfffffff80900780c */ /* 0x000fe20003f04070 */
[----:B------:R-:W-:Y:S01]  /*1dd0*/  IMAD.WIDE R8, R16, 0x4, R4 ;  /* 0x0000000410087825 */ /* 0x000fe200078e0204 */
[----:B------:R-:W-:-:S11]  /*1de0*/  ISETP.NE.AND P1, PT, R20, RZ, PT ;  /* 0x000000ff1400720c */ /* 0x000fd60003f25270 */
[----:B------:R-:W-:Y:S05]  /*1df0*/  @P0 BRA `(.L_x_93) ;  /* 0x0000000000ec0947 */ /* 0x000fea0003800000 */
[----:B-12---:R-:W-:Y:S02]  /*1e00*/  LOP3.LUT R17, R2, 0xfffffff8, RZ, 0xc0, !PT ;  /* 0xfffffff802117812 */ /* 0x006fe400078ec0ff */
[----:B------:R-:W-:Y:S02]  /*1e10*/  IADD3 R16, PT, PT, R16, -UR4, RZ ;  /* 0x8000000410107c10 */ /* 0x000fe4000fffe0ff */
[----:B------:R-:W-:-:S07]  /*1e20*/  IADD3 R17, PT, PT, -R17, RZ, RZ ;  /* 0x000000ff11117210 */ /* 0x000fce0007ffe1ff */
.L_x_94:
[----:B------:R-:W-:Y:S01]  /*1e30*/  IADD3 R13, PT, PT, R16, -0x1, RZ ;  /* 0xffffffff100d7810 */ /* 0x000fe20007ffe0ff */
[----:B---3--:R-:W2:Y:S04]  /*1e40*/  LDG.E R14, desc[UR8][R8.64+-0x4] ;  /* 0xfffffc08080e7981 */ /* 0x008ea8000c1e1900 */
[----:B------:R-:W-:-:S05]  /*1e50*/  IMAD.WIDE R12, R13, 0x4, R4 ;  /* 0x000000040d0c7825 */ /* 0x000fca00078e0204 */
[----:B------:R-:W3:Y:S01]  /*1e60*/  LDG.E R15, desc[UR8][R12.64] ;  /* 0x000000080c0f7981 */ /* 0x000ee2000c1e1900 */
        /* <DEDUP_REMOVED lines=36> */
[----:B-1----:R-:W4:Y:S01]  /*20b0*/  LDG.E R11, desc[UR8][R12.64+0x18] ;  /* 0x000018080c0b7981 */ /* 0x002f22000c1e1900 */
[----:B--2---:R-:W-:-:S04]  /*20c0*/  FADD R18, R21, R18 ;  /* 0x0000001215127221 */ /* 0x004fc80000000000 */
[----:B----4-:R-:W-:-:S04]  /*20d0*/  FADD R11, R18, -R11 ;  /* 0x8000000b120b7221 */ /* 0x010fc80000000000 */
[----:B0-----:R-:W-:-:S05]  /*20e0*/  FMUL R19, R11, R0 ;  /* 0x000000000b137220 */ /* 0x001fca0000400000 */
[----:B------:R3:W-:Y:S04]  /*20f0*/  STG.E desc[UR8][R14.64+0x18], R19 ;  /* 0x000018130e007986 */ /* 0x0007e8000c101908 */
[----:B------:R-:W2:Y:S04]  /*2100*/  LDG.E R18, desc[UR8][R8.64+-0x4] ;  /* 0xfffffc0808127981 */ /* 0x000ea8000c1e1900 */
[----:B------:R-:W4:Y:S01]  /*2110*/  LDG.E R22, desc[UR8][R12.64+0x1c] ;  /* 0x00001c080c167981 */ /* 0x000f22000c1e1900 */
[----:B------:R-:W-:-:S04]  /*2120*/  IADD3 R17, PT, PT, R17, 0x8, RZ ;  /* 0x0000000811117810 */ /* 0x000fc80007ffe0ff */
[----:B------:R-:W-:Y:S02]  /*2130*/  ISETP.NE.AND P0, PT, R17, RZ, PT ;  /* 0x000000ff1100720c */ /* 0x000fe40003f05270 */
[----:B------:R-:W-:Y:S02]  /*2140*/  IADD3 R16, PT, PT, R16, 0x8, RZ ;  /* 0x0000000810107810 */ /* 0x000fe40007ffe0ff */
[----:B------:R-:W-:Y:S01]  /*2150*/  IADD3 R3, PT, PT, R3, 0x8, RZ ;  /* 0x0000000803037810 */ /* 0x000fe20007ffe0ff */
[----:B--2---:R-:W-:-:S04]  /*2160*/  FADD R11, R11, R18 ;  /* 0x000000120b0b7221 */ /* 0x004fc80000000000 */
[----:B----4-:R-:W-:-:S04]  /*2170*/  FADD R11, R11, -R22 ;  /* 0x800000160b0b7221 */ /* 0x010fc80000000000 */
[----:B------:R-:W-:-:S05]  /*2180*/  FMUL R21, R11, R0 ;  /* 0x000000000b157220 */ /* 0x000fca0000400000 */
[----:B------:R3:W-:Y:S01]  /*2190*/  STG.E desc[UR8][R14.64+0x1c], R21 ;  /* 0x00001c150e007986 */ /* 0x0007e2000c101908 */
[----:B------:R-:W-:Y:S05]  /*21a0*/  @P0 BRA `(.L_x_94) ;  /* 0xfffffffc00200947 */ /* 0x000fea000383ffff */
.L_x_93:
[----:B------:R-:W-:Y:S05]  /*21b0*/  @!P1 EXIT ;  /* 0x000000000000994d */ /* 0x000fea0003800000 */
[----:B------:R-:W-:Y:S02]  /*21c0*/  ISETP.GE.U32.AND P0, PT, R20, 0x4, PT ;  /* 0x000000041400780c */ /* 0x000fe40003f06070 */
[----:B------:R-:W-:Y:S02]  /*21d0*/  LOP3.LUT R18, R2, 0x3, RZ, 0xc0, !PT ;  /* 0x0000000302127812 */ /* 0x000fe400078ec0ff */
[----:B------:R-:W-:Y:S02]  /*21e0*/  LOP3.LUT R10, RZ, R10, RZ, 0x33, !PT ;  /* 0x0000000aff0a7212 */ /* 0x000fe400078e33ff */
[----:B------:R-:W-:-:S07]  /*21f0*/  ISETP.NE.AND P1, PT, R18, RZ, PT ;  /* 0x000000ff1200720c */ /* 0x000fce0003f25270 */
[----:B------:R-:W-:Y:S06]  /*2200*/  @!P0 BRA `(.L_x_95) ;  /* 0x0000000000708947 */ /* 0x000fec0003800000 */
[----:B-12---:R-:W-:Y:S01]  /*2210*/  IADD3 R13, PT, PT, R3, R10, RZ ;  /* 0x0000000a030d7210 */ /* 0x006fe20007ffe0ff */
        /* <DEDUP_REMOVED lines=27> */
.L_x_95:
[----:B------:R-:W-:Y:S05]  /*23d0*/  @!P1 EXIT ;  /* 0x000000000000994d */ /* 0x000fea0003800000 */
[----:B------:R-:W-:Y:S02]  /*23e0*/  ISETP.NE.AND P0, PT, R18, 0x1, PT ;  /* 0x000000011200780c */ /* 0x000fe40003f05270 */
[----:B------:R-:W-:-:S04]  /*23f0*/  LOP3.LUT R2, R2, 0x1, RZ, 0xc0, !PT ;  /* 0x0000000102027812 */ /* 0x000fc800078ec0ff */
[----:B------:R-:W-:-:S07]  /*2400*/  ISETP.NE.U32.AND P1, PT, R2, 0x1, PT ;  /* 0x000000010200780c */ /* 0x000fce0003f25070 */
[----:B------:R-:W-:Y:S06]  /*2410*/  @!P0 BRA `(.L_x_96) ;  /* 0x0000000000408947 */ /* 0x000fec0003800000 */
[----:B-12---:R-:W-:Y:S01]  /*2420*/  IADD3 R13, PT, PT, R3, R10, RZ ;  /* 0x0000000a030d7210 */ /* 0x006fe20007ffe0ff */
[----:B------:R-:W2:Y:S04]  /*2430*/  LDG.E R2, desc[UR8][R8.64+-0x4] ;  /* 0xfffffc0808027981 */ /* 0x000ea8000c1e1900 */
[----:B------:R-:W-:-:S05]  /*2440*/  IMAD.WIDE R12, R13, 0x4, R4 ;  /* 0x000000040d0c7825 */ /* 0x000fca00078e0204 */
[----:B---34-:R-:W3:Y:S01]  /*2450*/  LDG.E R15, desc[UR8][R12.64] ;  /* 0x000000080c0f7981 */ /* 0x018ee2000c1e1900 */
        /* <DEDUP_REMOVED lines=12> */
.L_x_96:
[----:B------:R-:W-:Y:S05]  /*2520*/  @P1 EXIT ;  /* 0x000000000000194d */ /* 0x000fea0003800000 */
[----:B-12---:R-:W-:Y:S01]  /*2530*/  IADD3 R13, PT, PT, R3, R10, RZ ;  /* 0x0000000a030d7210 */ /* 0x006fe20007ffe0ff */
[----:B------:R-:W2:Y:S04]  /*2540*/  LDG.E R8, desc[UR8][R8.64+-0x4] ;  /* 0xfffffc0808087981 */ /* 0x000ea8000c1e1900 */
[----:B------:R-:W-:-:S06]  /*2550*/  IMAD.WIDE R4, R13, 0x4, R4 ;  /* 0x000000040d047825 */ /* 0x000fcc00078e0204 */
[----:B------:R-:W5:Y:S01]  /*2560*/  LDG.E R4, desc[UR8][R4.64] ;  /* 0x0000000804047981 */ /* 0x000f62000c1e1900 */
[----:B------:R-:W-:-:S04]  /*2570*/  IMAD.WIDE R6, R3, 0x4, R6 ;  /* 0x0000000403067825 */ /* 0x000fc800078e0206 */
[----:B--2---:R-:W-:-:S04]  /*2580*/  FADD R11, R8, R11 ;  /* 0x0000000b080b7221 */ /* 0x004fc80000000000 */
[----:B-----5:R-:W-:-:S04]  /*2590*/  FADD R11, R11, -R4 ;  /* 0x800000040b0b7221 */ /* 0x020fc80000000000 */
[----:B------:R-:W-:-:S05]  /*25a0*/  FMUL R11, R11, R0 ;  /* 0x000000000b0b7220 */ /* 0x000fca0000400000 */
[----:B------:R-:W-:Y:S01]  /*25b0*/  STG.E desc[UR8][R6.64], R11 ;  /* 0x0000000b06007986 */ /* 0x000fe2000c101908 */
[----:B------:R-:W-:Y:S05]  /*25c0*/  EXIT ;  /* 0x000000000000794d */ /* 0x000fea0003800000 */
        .weak           $__internal_3_$__cuda_sm20_rcp_rn_f32_slowpath
        .type           $__internal_3_$__cuda_sm20_rcp_rn_f32_slowpath,@function
        .size           $__internal_3_$__cuda_sm20_rcp_rn_f32_slowpath,(.L_x_104 - $__internal_3_$__cuda_sm20_rcp_rn_f32_slowpath)
$__internal_3_$__cuda_sm20_rcp_rn_f32_slowpath:
[----:B------:R-:W-:-:S04]  /*25d0*/  SHF.L.U32 R7, R0, 0x1, RZ ;  /* 0x0000000100077819 */ /* 0x000fc800000006ff */
[----:B------:R-:W-:-:S04]  /*25e0*/  SHF.R.U32.HI R7, RZ, 0x18, R7 ;  /* 0x00000018ff077819 */ /* 0x000fc80000011607 */
[----:B------:R-:W-:-:S13]  /*25f0*/  ISETP.NE.U32.AND P0, PT, R7, RZ, PT ;  /* 0x000000ff0700720c */ /* 0x000fda0003f05070 */
[----:B------:R-:W-:Y:S05]  /*2600*/  @P0 BRA `(.L_x_97) ;  /* 0x00000000002c0947 */ /* 0x000fea0003800000 */
[----:B------:R-:W-:-:S04]  /*2610*/  SHF.L.U32 R7, R0, 0x1, RZ ;  /* 0x0000000100077819 */ /* 0x000fc800000006ff */
[----:B------:R-:W-:-:S13]  /*2620*/  ISETP.NE.AND P0, PT, R7, RZ, PT ;  /* 0x000000ff0700720c */ /* 0x000fda0003f05270 */
[----:B------:R0:W1:Y:S01]  /*2630*/  @!P0 MUFU.RCP R7, R0 ;  /* 0x0000000000078308 */ /* 0x0000620000001000 */
[----:B------:R-:W-:Y:S05]  /*2640*/  @!P0 BRA `(.L_x_98) ;  /* 0x0000000000a48947 */ /* 0x000fea0003800000 */
[----:B------:R-:W-:-:S04]  /*2650*/  FFMA R11, R0, 1.84467440737095516160e+19, RZ ;  /* 0x5f800000000b7823 */ /* 0x000fc800000000ff */
[----:B0-----:R-:W1:Y:S02]  /*2660*/  MUFU.RCP R0, R11 ;  /* 0x0000000b00007308 */ /* 0x001e640000001000 */
[----:B-1----:R-:W-:-:S04]  /*2670*/  FFMA R7, R11, R0, -1 ;  /* 0xbf8000000b077423 */ /* 0x002fc80000000000 */
[----:B------:R-:W-:-:S04]  /*2680*/  FADD.FTZ R7, -R7, -RZ ;  /* 0x800000ff07077221 */ /* 0x000fc80000010100 */
[----:B------:R-:W-:-:S04]  /*2690*/  FFMA R0, R0, R7, R0 ;  /* 0x0000000700007223 */ /* 0x000fc80000000000 */
[----:B------:R-:W-:Y:S01]  /*26a0*/  FFMA R7, R0, 1.84467440737095516160e+19, RZ ;  /* 0x5f80000000077823 */ /* 0x000fe200000000ff */
[----:B------:R-:W-:Y:S06]  /*26b0*/  BRA `(.L_x_98) ;  /* 0x0000000000887947 */ /* 0x000fec0003800000 */
.L_x_97:
[----:B------:R-:W-:-:S04]  /*26c0*/  IADD3 R11, PT, PT, R7, -0xfd, RZ ;  /* 0xffffff03070b7810 */ /* 0x000fc80007ffe0ff */
[----:B------:R-:W-:-:S13]  /*26d0*/  ISETP.GT.U32.AND P0, PT, R11, 0x1, PT ;  /* 0x000000010b00780c */ /* 0x000fda0003f04070 */
[----:B------:R-:W-:Y:S05]  /*26e0*/  @P0 BRA `(.L_x_99) ;  /* 0x0000000000780947 */ /* 0x000fea0003800000 */
[----:B------:R-:W-:Y:S01]  /*26f0*/  LOP3.LUT R12, R0, 0x7fffff, RZ, 0xc0, !PT ;  /* 0x007fffff000c7812 */ /* 0x000fe200078ec0ff */
[----:B------:R-:W-:Y:S01]  /*2700*/  HFMA2 R18, -RZ, RZ, 0, 1.78813934326171875e-07 ;  /* 0x00000003ff127431 */ /* 0x000fe200000001ff */
[----:B------:R-:W-:Y:S02]  /*2710*/  IADD3 R7, PT, PT, R7, -0xfc, RZ ;  /* 0xffffff0407077810 */ /* 0x000fe40007ffe0ff */
        /* <DEDUP_REMOVED lines=14> */
[--C-:B------:R-:W-:Y:S02]  /*2800*/  LOP3.LUT P1, RZ, R13, R11, R14.reuse, 0xf8, !PT ;  /* 0x0000000b0dff7212 */ /* 0x100fe4000782f80e */
[C---:B------:R-:W-:Y:S02]  /*2810*/  LOP3.LUT P0, RZ, R12.reuse, 0x1, RZ, 0xc0, !PT ;  /* 0x000000010cff7812 */ /* 0x040fe4000780c0ff */
[----:B------:R-:W-:Y:S02]  /*2820*/  LOP3.LUT P2, RZ, R12, 0x2, RZ, 0xc0, !PT ;  /* 0x000000020cff7812 */ /* 0x000fe4000784c0ff */
[----:B------:R-:W-:Y:S02]  /*2830*/  SHF.R.U32.HI R7, RZ, R7, R14 ;  /* 0x00000007ff077219 */ /* 0x000fe4000001160e */
[----:B------:R-:W-:-:S02]  /*2840*/  PLOP3.LUT P0, PT, P0, P1, P2, 0xe0, 0x0 ;  /* 0x000000000000781c */ /* 0x000fc40000703c20 */
[----:B------:R-:W-:Y:S02]  /*2850*/  LOP3.LUT P1, RZ, R0, 0x7fffff, RZ, 0xc0, !PT ;  /* 0x007fffff00ff7812 */ /* 0x000fe4000782c0ff */
[----:B------:R-:W-:-:S04]  /*2860*/  SEL R11, RZ, 0x1, !P0 ;  /* 0x00000001ff0b7807 */ /* 0x000fc80004000000 */
[----:B------:R-:W-:-:S04]  /*2870*/  IADD3 R11, PT, PT, -R11, RZ, RZ ;  /* 0x000000ff0b0b7210 */ /* 0x000fc80007ffe1ff */
[----:B------:R-:W-:-:S13]  /*2880*/  ISETP.GE.AND P0, PT, R11, RZ, PT ;  /* 0x000000ff0b00720c */ /* 0x000fda0003f06270 */
[----:B------:R-:W-:-:S04]  /*2890*/  @!P0 IADD3 R7, PT, PT, R7, 0x1, RZ ;  /* 0x0000000107078810 */ /* 0x000fc80007ffe0ff */
[----:B------:R-:W-:-:S04]  /*28a0*/  @!P1 SHF.L.U32 R7, R7, 0x1, RZ ;  /* 0x0000000107079819 */ /* 0x000fc800000006ff */
[----:B------:R-:W-:Y:S01]  /*28b0*/  LOP3.LUT R7, R7, 0x80000000, R0, 0xf8, !PT ;  /* 0x8000000007077812 */ /* 0x000fe200078ef800 */
[----:B------:R-:W-:Y:S06]  /*28c0*/  BRA `(.L_x_98) ;  /* 0x0000000000047947 */ /* 0x000fec0003800000 */
.L_x_99:
[----:B------:R2:W3:Y:S02]  /*28d0*/  MUFU.RCP R7, R0 ;  /* 0x0000000000077308 */ /* 0x0004e40000001000 */
.L_x_98:
[----:B0123--:R-:W-:Y:S02]  /*28e0*/  MOV R0, R7 ;  /* 0x0000000700007202 */ /* 0x00ffe40000000f00 */
[----:B------:R-:W-:-:S04]  /*28f0*/  MOV R7, 0x0 ;  /* 0x0000000000077802 */ /* 0x000fc80000000f00 */
[----:B------:R-:W-:Y:S05]  /*2900*/  RET.REL.NODEC R6 `(_Z20d_boxfilter_x_globalPfS_iii) ;  /* 0xffffffd406bc7950 */ /* 0x000fea0003c3ffff */
.L_x_100:
        /* <DEDUP_REMOVED lines=15> */
.L_x_104:


//--------------------- .nv.shared._Z20tiledBoxFilterKernelPfS_iii --------------------------
	.section	.nv.shared._Z20tiledBoxFilterKernelPfS_iii,"aw",@nobits
	.sectionflags	@""
	.align	4
.nv.shared._Z20tiledBoxFilterKernelPfS_iii:
	.zero		41024


//--------------------- .nv.shared.reserved.0     --------------------------
	.section	.nv.shared.reserved.0,"aw",@nobits
	.weak		__nv_reservedSMEM_offset_0_alias
	.size		__nv_reservedSMEM_offset_0_alias, 0, 64
	.other		__nv_reservedSMEM_offset_0_alias,@"STO_CUDA_RESERVED_SHARED STV_DEFAULT"
__nv_reservedSMEM_offset_0_alias:
	.zero		0
	.zero		64


//--------------------- .nv.constant0._Z20tiledBoxFilterKernelPfS_iii --------------------------
	.section	.nv.constant0._Z20tiledBoxFilterKernelPfS_iii,"a",@progbits
	.sectionflags	@""
	.align	4
.nv.constant0._Z20tiledBoxFilterKernelPfS_iii:
	.zero		924


//--------------------- .nv.constant0._Z20boxFilterSmallKernelPfS_iii --------------------------
	.section	.nv.constant0._Z20boxFilterSmallKernelPfS_iii,"a",@progbits
	.sectionflags	@""
	.align	4
.nv.constant0._Z20boxFilterSmallKernelPfS_iii:
	.zero		924


//--------------------- .nv.constant0._Z20d_boxfilter_y_globalPfS_iii --------------------------
	.section	.nv.constant0._Z20d_boxfilter_y_globalPfS_iii,"a",@progbits
	.sectionflags	@""
	.align	4
.nv.constant0._Z20d_boxfilter_y_globalPfS_iii:
	.zero		924


//--------------------- .nv.constant0._Z20d_boxfilter_x_globalPfS_iii --------------------------
	.section	.nv.constant0._Z20d_boxfilter_x_globalPfS_iii,"a",@progbits
	.sectionflags	@""
	.align	4
.nv.constant0._Z20d_boxfilter_x_globalPfS_iii:
	.zero		924


//--------------------- SYMBOLS --------------------------

	.type		.nv.reservedSmem.offset0,@object
	.size		.nv.reservedSmem.offset0,0x4
	.type		.nv.reservedSmem.cap,@object
	.size		.nv.reservedSmem.cap,0x4
